//
// Generated by NVIDIA NVVM Compiler
//
// Compiler Build ID: CL-36424714
// Cuda compilation tools, release 13.0, V13.0.88
// Based on NVVM 20.0.0
//

.version 9.0
.target sm_100
.address_size 64

	// .globl	_Z3sumPiPfS_S_S_S_iii
.extern .func  (.param .b32 func_retval0) vprintf
(
	.param .b64 vprintf_param_0,
	.param .b64 vprintf_param_1
)
;
.global .align 1 .b8 $str[26] = {78, 111, 100, 101, 32, 105, 110, 100, 101, 120, 101, 115, 32, 37, 100, 44, 32, 37, 100, 32, 46, 46, 46, 32, 10};

.visible .entry _Z3sumPiPfS_S_S_S_iii(
	.param .u64 .ptr .align 1 _Z3sumPiPfS_S_S_S_iii_param_0,
	.param .u64 .ptr .align 1 _Z3sumPiPfS_S_S_S_iii_param_1,
	.param .u64 .ptr .align 1 _Z3sumPiPfS_S_S_S_iii_param_2,
	.param .u64 .ptr .align 1 _Z3sumPiPfS_S_S_S_iii_param_3,
	.param .u64 .ptr .align 1 _Z3sumPiPfS_S_S_S_iii_param_4,
	.param .u64 .ptr .align 1 _Z3sumPiPfS_S_S_S_iii_param_5,
	.param .u32 _Z3sumPiPfS_S_S_S_iii_param_6,
	.param .u32 _Z3sumPiPfS_S_S_S_iii_param_7,
	.param .u32 _Z3sumPiPfS_S_S_S_iii_param_8
)
{
	.local .align 16 .b8 	__local_depot0[2416];
	.reg .b64 	%SP;
	.reg .b64 	%SPL;
	.reg .pred 	%p<166>;
	.reg .b16 	%rs<11>;
	.reg .b32 	%r<793>;
	.reg .b32 	%f<62>;
	.reg .b64 	%rd<405>;

	mov.u64 	%SPL, __local_depot0;
	cvta.local.u64 	%SP, %SPL;
	ld.param.u64 	%rd22, [_Z3sumPiPfS_S_S_S_iii_param_0];
	ld.param.u64 	%rd17, [_Z3sumPiPfS_S_S_S_iii_param_1];
	ld.param.u64 	%rd18, [_Z3sumPiPfS_S_S_S_iii_param_2];
	ld.param.u64 	%rd19, [_Z3sumPiPfS_S_S_S_iii_param_3];
	ld.param.u32 	%r198, [_Z3sumPiPfS_S_S_S_iii_param_7];
	ld.param.u32 	%r197, [_Z3sumPiPfS_S_S_S_iii_param_8];
	cvta.to.global.u64 	%rd1, %rd22;
	cvta.to.global.u64 	%rd2, %rd17;
	add.u64 	%rd3, %SPL, 800;
	add.u64 	%rd4, %SPL, 1600;
	add.u64 	%rd5, %SPL, 8;
	add.u64 	%rd6, %SPL, 2144;
	mov.u32 	%r199, %ctaid.x;
	mov.u32 	%r200, %ntid.x;
	mov.u32 	%r201, %tid.x;
	mad.lo.s32 	%r1, %r199, %r200, %r201;
	shl.b32 	%r202, %r198, 1;
	add.s32 	%r203, %r202, -2;
	setp.ge.s32 	%p1, %r1, %r203;
	@%p1 bra 	$L__BB0_314;
	add.u64 	%rd27, %SP, 0;
	add.u64 	%rd28, %SPL, 0;
	cvta.to.global.u64 	%rd29, %rd18;
	cvta.to.global.u64 	%rd30, %rd19;
	shl.b32 	%r204, %r1, 1;
	mul.wide.s32 	%rd31, %r204, 4;
	add.s64 	%rd32, %rd29, %rd31;
	ld.global.u32 	%r205, [%rd32];
	ld.global.u32 	%r206, [%rd32+4];
	st.local.v2.u32 	[%rd28], {%r205, %r206};
	mov.u64 	%rd33, $str;
	cvta.global.u64 	%rd34, %rd33;
	{ // callseq 0, 0
	.param .b64 param0;
	st.param.b64 	[param0], %rd34;
	.param .b64 param1;
	st.param.b64 	[param1], %rd27;
	.param .b32 retval0;
	call.uni (retval0), 
	vprintf, 
	(
	param0, 
	param1
	);
	ld.param.b32 	%r207, [retval0];
	} // callseq 0
	mul.lo.s32 	%r774, %r205, %r197;
	mul.lo.s32 	%r781, %r206, %r197;
	mul.wide.s32 	%rd35, %r205, 4;
	add.s64 	%rd36, %rd30, %rd35;
	ld.global.u32 	%r4, [%rd36];
	mul.wide.s32 	%rd37, %r206, 4;
	add.s64 	%rd38, %rd30, %rd37;
	ld.global.u32 	%r5, [%rd38];
	sub.s32 	%r209, %r4, %r5;
	abs.s32 	%r210, %r209;
	setp.lt.s32 	%p2, %r210, 4;
	@%p2 bra 	$L__BB0_3;
	mul.wide.s32 	%rd397, %r1, 4;
	add.s64 	%rd398, %rd2, %rd397;
	mov.b32 	%r770, -1082130432;
	st.global.u32 	[%rd398], %r770;
	bra.uni 	$L__BB0_314;
$L__BB0_3:
	setp.lt.s32 	%p3, %r197, 1;
	@%p3 bra 	$L__BB0_10;
	add.s32 	%r212, %r774, 2;
	add.s32 	%r213, %r774, %r197;
	max.s32 	%r214, %r213, %r212;
	not.b32 	%r215, %r774;
	add.s32 	%r216, %r214, %r215;
	shr.u32 	%r217, %r216, 1;
	add.s32 	%r6, %r217, 1;
	and.b32  	%r7, %r6, 3;
	setp.lt.u32 	%p4, %r216, 6;
	mov.b32 	%r775, 0;
	@%p4 bra 	$L__BB0_7;
	and.b32  	%r775, %r6, -4;
	mov.b32 	%r771, 0;
$L__BB0_6:
	mul.wide.s32 	%rd39, %r774, 4;
	add.s64 	%rd40, %rd1, %rd39;
	ld.global.u32 	%r219, [%rd40];
	mul.wide.u32 	%rd41, %r771, 8;
	add.s64 	%rd42, %rd3, %rd41;
	ld.global.u32 	%r220, [%rd40+4];
	st.local.v2.u32 	[%rd42], {%r219, %r220};
	ld.global.u32 	%r221, [%rd40+8];
	ld.global.u32 	%r222, [%rd40+12];
	st.local.v2.u32 	[%rd42+8], {%r221, %r222};
	ld.global.u32 	%r223, [%rd40+16];
	ld.global.u32 	%r224, [%rd40+20];
	st.local.v2.u32 	[%rd42+16], {%r223, %r224};
	ld.global.u32 	%r225, [%rd40+24];
	ld.global.u32 	%r226, [%rd40+28];
	st.local.v2.u32 	[%rd42+24], {%r225, %r226};
	add.s32 	%r771, %r771, 4;
	add.s32 	%r774, %r774, 8;
	setp.ne.s32 	%p5, %r771, %r775;
	@%p5 bra 	$L__BB0_6;
$L__BB0_7:
	setp.eq.s32 	%p6, %r7, 0;
	@%p6 bra 	$L__BB0_10;
	mov.b32 	%r777, 0;
$L__BB0_9:
	.pragma "nounroll";
	mul.wide.s32 	%rd43, %r774, 4;
	add.s64 	%rd44, %rd1, %rd43;
	ld.global.u32 	%r228, [%rd44];
	mul.wide.u32 	%rd45, %r775, 8;
	add.s64 	%rd46, %rd3, %rd45;
	ld.global.u32 	%r229, [%rd44+4];
	st.local.v2.u32 	[%rd46], {%r228, %r229};
	add.s32 	%r775, %r775, 1;
	add.s32 	%r774, %r774, 2;
	add.s32 	%r777, %r777, 1;
	setp.ne.s32 	%p7, %r777, %r7;
	@%p7 bra 	$L__BB0_9;
$L__BB0_10:
	setp.lt.s32 	%p8, %r197, 1;
	@%p8 bra 	$L__BB0_17;
	add.s32 	%r231, %r781, 2;
	add.s32 	%r232, %r781, %r197;
	max.s32 	%r233, %r232, %r231;
	not.b32 	%r234, %r781;
	add.s32 	%r235, %r233, %r234;
	shr.u32 	%r236, %r235, 1;
	add.s32 	%r21, %r236, 1;
	and.b32  	%r22, %r21, 3;
	setp.lt.u32 	%p9, %r235, 6;
	mov.b32 	%r782, 0;
	@%p9 bra 	$L__BB0_14;
	and.b32  	%r782, %r21, -4;
	mov.b32 	%r778, 0;
$L__BB0_13:
	mul.wide.s32 	%rd47, %r781, 4;
	add.s64 	%rd48, %rd1, %rd47;
	ld.global.u32 	%r238, [%rd48];
	mul.wide.u32 	%rd49, %r778, 8;
	add.s64 	%rd50, %rd4, %rd49;
	ld.global.u32 	%r239, [%rd48+4];
	ld.global.u32 	%r240, [%rd48+8];
	ld.global.u32 	%r241, [%rd48+12];
	st.local.v4.u32 	[%rd50], {%r238, %r239, %r240, %r241};
	ld.global.u32 	%r242, [%rd48+16];
	ld.global.u32 	%r243, [%rd48+20];
	ld.global.u32 	%r244, [%rd48+24];
	ld.global.u32 	%r245, [%rd48+28];
	st.local.v4.u32 	[%rd50+16], {%r242, %r243, %r244, %r245};
	add.s32 	%r778, %r778, 4;
	add.s32 	%r781, %r781, 8;
	setp.ne.s32 	%p10, %r778, %r782;
	@%p10 bra 	$L__BB0_13;
$L__BB0_14:
	setp.eq.s32 	%p11, %r22, 0;
	@%p11 bra 	$L__BB0_17;
	mov.b32 	%r784, 0;
$L__BB0_16:
	.pragma "nounroll";
	mul.wide.s32 	%rd51, %r781, 4;
	add.s64 	%rd52, %rd1, %rd51;
	ld.global.u32 	%r247, [%rd52];
	mul.wide.u32 	%rd53, %r782, 8;
	add.s64 	%rd54, %rd4, %rd53;
	ld.global.u32 	%r248, [%rd52+4];
	st.local.v2.u32 	[%rd54], {%r247, %r248};
	add.s32 	%r782, %r782, 1;
	add.s32 	%r781, %r781, 2;
	add.s32 	%r784, %r784, 1;
	setp.ne.s32 	%p12, %r784, %r22;
	@%p12 bra 	$L__BB0_16;
$L__BB0_17:
	ld.param.u64 	%rd400, [_Z3sumPiPfS_S_S_S_iii_param_4];
	cvta.to.global.u64 	%rd55, %rd400;
	mul.lo.s32 	%r249, %r4, 68;
	mul.wide.s32 	%rd56, %r249, 4;
	add.s64 	%rd57, %rd55, %rd56;
	ld.global.u32 	%r36, [%rd57];
	ld.global.u32 	%r37, [%rd57+4];
	ld.global.u32 	%r38, [%rd57+8];
	ld.global.u32 	%r39, [%rd57+12];
	ld.global.u32 	%r40, [%rd57+16];
	ld.global.u32 	%r41, [%rd57+20];
	ld.global.u32 	%r42, [%rd57+24];
	ld.global.u32 	%r43, [%rd57+28];
	ld.global.u32 	%r44, [%rd57+32];
	ld.global.u32 	%r45, [%rd57+36];
	ld.global.u32 	%r46, [%rd57+40];
	ld.global.u32 	%r47, [%rd57+44];
	ld.global.u32 	%r48, [%rd57+48];
	ld.global.u32 	%r49, [%rd57+52];
	ld.global.u32 	%r50, [%rd57+56];
	ld.global.u32 	%r51, [%rd57+60];
	ld.global.u32 	%r52, [%rd57+64];
	ld.global.u32 	%r53, [%rd57+68];
	ld.global.u32 	%r54, [%rd57+72];
	ld.global.u32 	%r55, [%rd57+76];
	ld.global.u32 	%r56, [%rd57+80];
	ld.global.u32 	%r57, [%rd57+84];
	ld.global.u32 	%r58, [%rd57+88];
	ld.global.u32 	%r59, [%rd57+92];
	ld.global.u32 	%r60, [%rd57+96];
	ld.global.u32 	%r61, [%rd57+100];
	ld.global.u32 	%r62, [%rd57+104];
	ld.global.u32 	%r63, [%rd57+108];
	ld.global.u32 	%r64, [%rd57+112];
	ld.global.u32 	%r65, [%rd57+116];
	ld.global.u32 	%r66, [%rd57+120];
	ld.global.u32 	%r67, [%rd57+124];
	ld.global.u32 	%r68, [%rd57+128];
	ld.global.u32 	%r69, [%rd57+132];
	ld.global.u32 	%r70, [%rd57+136];
	ld.global.u32 	%r71, [%rd57+140];
	ld.global.u32 	%r72, [%rd57+144];
	ld.global.u32 	%r73, [%rd57+148];
	ld.global.u32 	%r74, [%rd57+152];
	ld.global.u32 	%r75, [%rd57+156];
	ld.global.u32 	%r76, [%rd57+160];
	ld.global.u32 	%r77, [%rd57+164];
	ld.global.u32 	%r78, [%rd57+168];
	ld.global.u32 	%r79, [%rd57+172];
	ld.global.u32 	%r80, [%rd57+176];
	ld.global.u32 	%r81, [%rd57+180];
	ld.global.u32 	%r82, [%rd57+184];
	ld.global.u32 	%r83, [%rd57+188];
	ld.global.u32 	%r84, [%rd57+192];
	ld.global.u32 	%r85, [%rd57+196];
	ld.global.u32 	%r86, [%rd57+200];
	ld.global.u32 	%r87, [%rd57+204];
	ld.global.u32 	%r88, [%rd57+208];
	ld.global.u32 	%r89, [%rd57+212];
	ld.global.u32 	%r90, [%rd57+216];
	ld.global.u32 	%r91, [%rd57+220];
	ld.global.u32 	%r92, [%rd57+224];
	ld.global.u32 	%r93, [%rd57+228];
	ld.global.u32 	%r94, [%rd57+232];
	ld.global.u32 	%r95, [%rd57+236];
	ld.global.u32 	%r96, [%rd57+240];
	ld.global.u32 	%r97, [%rd57+244];
	ld.global.u32 	%r98, [%rd57+248];
	ld.global.u32 	%r99, [%rd57+252];
	ld.global.u32 	%r100, [%rd57+256];
	ld.global.u32 	%r101, [%rd57+260];
	ld.global.u32 	%r102, [%rd57+264];
	ld.global.u32 	%r103, [%rd57+268];
	mul.lo.s32 	%r250, %r5, 68;
	mul.wide.s32 	%rd58, %r250, 4;
	add.s64 	%rd59, %rd55, %rd58;
	ld.global.u32 	%r104, [%rd59];
	ld.global.u32 	%r105, [%rd59+4];
	ld.global.u32 	%r106, [%rd59+8];
	ld.global.u32 	%r107, [%rd59+12];
	ld.global.u32 	%r108, [%rd59+16];
	ld.global.u32 	%r109, [%rd59+20];
	ld.global.u32 	%r110, [%rd59+24];
	ld.global.u32 	%r111, [%rd59+28];
	ld.global.u32 	%r112, [%rd59+32];
	ld.global.u32 	%r113, [%rd59+36];
	ld.global.u32 	%r114, [%rd59+40];
	ld.global.u32 	%r115, [%rd59+44];
	ld.global.u32 	%r116, [%rd59+48];
	ld.global.u32 	%r117, [%rd59+52];
	ld.global.u32 	%r118, [%rd59+56];
	ld.global.u32 	%r119, [%rd59+60];
	ld.global.u32 	%r120, [%rd59+64];
	ld.global.u32 	%r121, [%rd59+68];
	ld.global.u32 	%r122, [%rd59+72];
	ld.global.u32 	%r123, [%rd59+76];
	ld.global.u32 	%r124, [%rd59+80];
	ld.global.u32 	%r125, [%rd59+84];
	ld.global.u32 	%r126, [%rd59+88];
	ld.global.u32 	%r127, [%rd59+92];
	ld.global.u32 	%r128, [%rd59+96];
	ld.global.u32 	%r129, [%rd59+100];
	ld.global.u32 	%r130, [%rd59+104];
	ld.global.u32 	%r131, [%rd59+108];
	ld.global.u32 	%r132, [%rd59+112];
	ld.global.u32 	%r133, [%rd59+116];
	ld.global.u32 	%r134, [%rd59+120];
	ld.global.u32 	%r135, [%rd59+124];
	ld.global.u32 	%r136, [%rd59+128];
	ld.global.u32 	%r137, [%rd59+132];
	ld.global.u32 	%r138, [%rd59+136];
	ld.global.u32 	%r139, [%rd59+140];
	ld.global.u32 	%r140, [%rd59+144];
	ld.global.u32 	%r141, [%rd59+148];
	ld.global.u32 	%r142, [%rd59+152];
	ld.global.u32 	%r143, [%rd59+156];
	ld.global.u32 	%r144, [%rd59+160];
	ld.global.u32 	%r145, [%rd59+164];
	ld.global.u32 	%r146, [%rd59+168];
	ld.global.u32 	%r147, [%rd59+172];
	ld.global.u32 	%r148, [%rd59+176];
	ld.global.u32 	%r149, [%rd59+180];
	ld.global.u32 	%r150, [%rd59+184];
	ld.global.u32 	%r151, [%rd59+188];
	ld.global.u32 	%r152, [%rd59+192];
	ld.global.u32 	%r153, [%rd59+196];
	ld.global.u32 	%r154, [%rd59+200];
	ld.global.u32 	%r155, [%rd59+204];
	ld.global.u32 	%r156, [%rd59+208];
	ld.global.u32 	%r157, [%rd59+212];
	ld.global.u32 	%r158, [%rd59+216];
	ld.global.u32 	%r159, [%rd59+220];
	ld.global.u32 	%r160, [%rd59+224];
	ld.global.u32 	%r161, [%rd59+228];
	ld.global.u32 	%r162, [%rd59+232];
	ld.global.u32 	%r163, [%rd59+236];
	ld.global.u32 	%r164, [%rd59+240];
	ld.global.u32 	%r165, [%rd59+244];
	ld.global.u32 	%r166, [%rd59+248];
	ld.global.u32 	%r167, [%rd59+252];
	ld.global.u32 	%r168, [%rd59+256];
	ld.global.u32 	%r169, [%rd59+260];
	ld.global.u32 	%r170, [%rd59+264];
	ld.global.u32 	%r171, [%rd59+268];
	setp.eq.s32 	%p13, %r36, -1;
	@%p13 bra 	$L__BB0_19;
	ld.local.v2.u32 	{%r251, %r252}, [%rd3];
	mul.wide.s32 	%rd60, %r36, 8;
	add.s64 	%rd61, %rd5, %rd60;
	st.local.v2.u32 	[%rd61], {%r251, %r252};
$L__BB0_19:
	setp.eq.s32 	%p14, %r37, -1;
	@%p14 bra 	$L__BB0_21;
	ld.local.v2.u32 	{%r253, %r254}, [%rd3+8];
	mul.wide.s32 	%rd62, %r37, 8;
	add.s64 	%rd63, %rd5, %rd62;
	st.local.v2.u32 	[%rd63], {%r253, %r254};
$L__BB0_21:
	setp.eq.s32 	%p15, %r38, -1;
	@%p15 bra 	$L__BB0_23;
	ld.local.v2.u32 	{%r255, %r256}, [%rd3+16];
	mul.wide.s32 	%rd64, %r38, 8;
	add.s64 	%rd65, %rd5, %rd64;
	st.local.v2.u32 	[%rd65], {%r255, %r256};
$L__BB0_23:
	setp.eq.s32 	%p16, %r39, -1;
	@%p16 bra 	$L__BB0_25;
	ld.local.v2.u32 	{%r257, %r258}, [%rd3+24];
	mul.wide.s32 	%rd66, %r39, 8;
	add.s64 	%rd67, %rd5, %rd66;
	st.local.v2.u32 	[%rd67], {%r257, %r258};
$L__BB0_25:
	setp.eq.s32 	%p17, %r40, -1;
	@%p17 bra 	$L__BB0_27;
	ld.local.v2.u32 	{%r259, %r260}, [%rd3+32];
	mul.wide.s32 	%rd68, %r40, 8;
	add.s64 	%rd69, %rd5, %rd68;
	st.local.v2.u32 	[%rd69], {%r259, %r260};
$L__BB0_27:
	setp.eq.s32 	%p18, %r41, -1;
	@%p18 bra 	$L__BB0_29;
	ld.local.v2.u32 	{%r261, %r262}, [%rd3+40];
	mul.wide.s32 	%rd70, %r41, 8;
	add.s64 	%rd71, %rd5, %rd70;
	st.local.v2.u32 	[%rd71], {%r261, %r262};
$L__BB0_29:
	setp.eq.s32 	%p19, %r42, -1;
	@%p19 bra 	$L__BB0_31;
	ld.local.v2.u32 	{%r263, %r264}, [%rd3+48];
	mul.wide.s32 	%rd72, %r42, 8;
	add.s64 	%rd73, %rd5, %rd72;
	st.local.v2.u32 	[%rd73], {%r263, %r264};
$L__BB0_31:
	setp.eq.s32 	%p20, %r43, -1;
	@%p20 bra 	$L__BB0_33;
	ld.local.v2.u32 	{%r265, %r266}, [%rd3+56];
	mul.wide.s32 	%rd74, %r43, 8;
	add.s64 	%rd75, %rd5, %rd74;
	st.local.v2.u32 	[%rd75], {%r265, %r266};
$L__BB0_33:
	setp.eq.s32 	%p21, %r44, -1;
	@%p21 bra 	$L__BB0_35;
	ld.local.v2.u32 	{%r267, %r268}, [%rd3+64];
	mul.wide.s32 	%rd76, %r44, 8;
	add.s64 	%rd77, %rd5, %rd76;
	st.local.v2.u32 	[%rd77], {%r267, %r268};
$L__BB0_35:
	setp.eq.s32 	%p22, %r45, -1;
	@%p22 bra 	$L__BB0_37;
	ld.local.v2.u32 	{%r269, %r270}, [%rd3+72];
	mul.wide.s32 	%rd78, %r45, 8;
	add.s64 	%rd79, %rd5, %rd78;
	st.local.v2.u32 	[%rd79], {%r269, %r270};
$L__BB0_37:
	setp.eq.s32 	%p23, %r46, -1;
	@%p23 bra 	$L__BB0_39;
	ld.local.v2.u32 	{%r271, %r272}, [%rd3+80];
	mul.wide.s32 	%rd80, %r46, 8;
	add.s64 	%rd81, %rd5, %rd80;
	st.local.v2.u32 	[%rd81], {%r271, %r272};
$L__BB0_39:
	setp.eq.s32 	%p24, %r47, -1;
	@%p24 bra 	$L__BB0_41;
	ld.local.v2.u32 	{%r273, %r274}, [%rd3+88];
	mul.wide.s32 	%rd82, %r47, 8;
	add.s64 	%rd83, %rd5, %rd82;
	st.local.v2.u32 	[%rd83], {%r273, %r274};
$L__BB0_41:
	setp.eq.s32 	%p25, %r48, -1;
	@%p25 bra 	$L__BB0_43;
	ld.local.v2.u32 	{%r275, %r276}, [%rd3+96];
	mul.wide.s32 	%rd84, %r48, 8;
	add.s64 	%rd85, %rd5, %rd84;
	st.local.v2.u32 	[%rd85], {%r275, %r276};
$L__BB0_43:
	setp.eq.s32 	%p26, %r49, -1;
	@%p26 bra 	$L__BB0_45;
	ld.local.v2.u32 	{%r277, %r278}, [%rd3+104];
	mul.wide.s32 	%rd86, %r49, 8;
	add.s64 	%rd87, %rd5, %rd86;
	st.local.v2.u32 	[%rd87], {%r277, %r278};
$L__BB0_45:
	setp.eq.s32 	%p27, %r50, -1;
	@%p27 bra 	$L__BB0_47;
	ld.local.v2.u32 	{%r279, %r280}, [%rd3+112];
	mul.wide.s32 	%rd88, %r50, 8;
	add.s64 	%rd89, %rd5, %rd88;
	st.local.v2.u32 	[%rd89], {%r279, %r280};
$L__BB0_47:
	setp.eq.s32 	%p28, %r51, -1;
	@%p28 bra 	$L__BB0_49;
	ld.local.v2.u32 	{%r281, %r282}, [%rd3+120];
	mul.wide.s32 	%rd90, %r51, 8;
	add.s64 	%rd91, %rd5, %rd90;
	st.local.v2.u32 	[%rd91], {%r281, %r282};
$L__BB0_49:
	setp.eq.s32 	%p29, %r52, -1;
	@%p29 bra 	$L__BB0_51;
	ld.local.v2.u32 	{%r283, %r284}, [%rd3+128];
	mul.wide.s32 	%rd92, %r52, 8;
	add.s64 	%rd93, %rd5, %rd92;
	st.local.v2.u32 	[%rd93], {%r283, %r284};
$L__BB0_51:
	setp.eq.s32 	%p30, %r53, -1;
	@%p30 bra 	$L__BB0_53;
	ld.local.v2.u32 	{%r285, %r286}, [%rd3+136];
	mul.wide.s32 	%rd94, %r53, 8;
	add.s64 	%rd95, %rd5, %rd94;
	st.local.v2.u32 	[%rd95], {%r285, %r286};
$L__BB0_53:
	setp.eq.s32 	%p31, %r54, -1;
	@%p31 bra 	$L__BB0_55;
	ld.local.v2.u32 	{%r287, %r288}, [%rd3+144];
	mul.wide.s32 	%rd96, %r54, 8;
	add.s64 	%rd97, %rd5, %rd96;
	st.local.v2.u32 	[%rd97], {%r287, %r288};
$L__BB0_55:
	setp.eq.s32 	%p32, %r55, -1;
	@%p32 bra 	$L__BB0_57;
	ld.local.v2.u32 	{%r289, %r290}, [%rd3+152];
	mul.wide.s32 	%rd98, %r55, 8;
	add.s64 	%rd99, %rd5, %rd98;
	st.local.v2.u32 	[%rd99], {%r289, %r290};
$L__BB0_57:
	setp.eq.s32 	%p33, %r56, -1;
	@%p33 bra 	$L__BB0_59;
	ld.local.v2.u32 	{%r291, %r292}, [%rd3+160];
	mul.wide.s32 	%rd100, %r56, 8;
	add.s64 	%rd101, %rd5, %rd100;
	st.local.v2.u32 	[%rd101], {%r291, %r292};
$L__BB0_59:
	setp.eq.s32 	%p34, %r57, -1;
	@%p34 bra 	$L__BB0_61;
	ld.local.v2.u32 	{%r293, %r294}, [%rd3+168];
	mul.wide.s32 	%rd102, %r57, 8;
	add.s64 	%rd103, %rd5, %rd102;
	st.local.v2.u32 	[%rd103], {%r293, %r294};
$L__BB0_61:
	setp.eq.s32 	%p35, %r58, -1;
	@%p35 bra 	$L__BB0_63;
	ld.local.v2.u32 	{%r295, %r296}, [%rd3+176];
	mul.wide.s32 	%rd104, %r58, 8;
	add.s64 	%rd105, %rd5, %rd104;
	st.local.v2.u32 	[%rd105], {%r295, %r296};
$L__BB0_63:
	setp.eq.s32 	%p36, %r59, -1;
	@%p36 bra 	$L__BB0_65;
	ld.local.v2.u32 	{%r297, %r298}, [%rd3+184];
	mul.wide.s32 	%rd106, %r59, 8;
	add.s64 	%rd107, %rd5, %rd106;
	st.local.v2.u32 	[%rd107], {%r297, %r298};
$L__BB0_65:
	setp.eq.s32 	%p37, %r60, -1;
	@%p37 bra 	$L__BB0_67;
	ld.local.v2.u32 	{%r299, %r300}, [%rd3+192];
	mul.wide.s32 	%rd108, %r60, 8;
	add.s64 	%rd109, %rd5, %rd108;
	st.local.v2.u32 	[%rd109], {%r299, %r300};
$L__BB0_67:
	setp.eq.s32 	%p38, %r61, -1;
	@%p38 bra 	$L__BB0_69;
	ld.local.v2.u32 	{%r301, %r302}, [%rd3+200];
	mul.wide.s32 	%rd110, %r61, 8;
	add.s64 	%rd111, %rd5, %rd110;
	st.local.v2.u32 	[%rd111], {%r301, %r302};
$L__BB0_69:
	setp.eq.s32 	%p39, %r62, -1;
	@%p39 bra 	$L__BB0_71;
	ld.local.v2.u32 	{%r303, %r304}, [%rd3+208];
	mul.wide.s32 	%rd112, %r62, 8;
	add.s64 	%rd113, %rd5, %rd112;
	st.local.v2.u32 	[%rd113], {%r303, %r304};
$L__BB0_71:
	setp.eq.s32 	%p40, %r63, -1;
	@%p40 bra 	$L__BB0_73;
	ld.local.v2.u32 	{%r305, %r306}, [%rd3+216];
	mul.wide.s32 	%rd114, %r63, 8;
	add.s64 	%rd115, %rd5, %rd114;
	st.local.v2.u32 	[%rd115], {%r305, %r306};
$L__BB0_73:
	setp.eq.s32 	%p41, %r64, -1;
	@%p41 bra 	$L__BB0_75;
	ld.local.v2.u32 	{%r307, %r308}, [%rd3+224];
	mul.wide.s32 	%rd116, %r64, 8;
	add.s64 	%rd117, %rd5, %rd116;
	st.local.v2.u32 	[%rd117], {%r307, %r308};
$L__BB0_75:
	setp.eq.s32 	%p42, %r65, -1;
	@%p42 bra 	$L__BB0_77;
	ld.local.v2.u32 	{%r309, %r310}, [%rd3+232];
	mul.wide.s32 	%rd118, %r65, 8;
	add.s64 	%rd119, %rd5, %rd118;
	st.local.v2.u32 	[%rd119], {%r309, %r310};
$L__BB0_77:
	setp.eq.s32 	%p43, %r66, -1;
	@%p43 bra 	$L__BB0_79;
	ld.local.v2.u32 	{%r311, %r312}, [%rd3+240];
	mul.wide.s32 	%rd120, %r66, 8;
	add.s64 	%rd121, %rd5, %rd120;
	st.local.v2.u32 	[%rd121], {%r311, %r312};
$L__BB0_79:
	setp.eq.s32 	%p44, %r67, -1;
	@%p44 bra 	$L__BB0_81;
	ld.local.v2.u32 	{%r313, %r314}, [%rd3+248];
	mul.wide.s32 	%rd122, %r67, 8;
	add.s64 	%rd123, %rd5, %rd122;
	st.local.v2.u32 	[%rd123], {%r313, %r314};
$L__BB0_81:
	setp.eq.s32 	%p45, %r68, -1;
	@%p45 bra 	$L__BB0_83;
	ld.local.v2.u32 	{%r315, %r316}, [%rd3+256];
	mul.wide.s32 	%rd124, %r68, 8;
	add.s64 	%rd125, %rd5, %rd124;
	st.local.v2.u32 	[%rd125], {%r315, %r316};
$L__BB0_83:
	setp.eq.s32 	%p46, %r69, -1;
	@%p46 bra 	$L__BB0_85;
	ld.local.v2.u32 	{%r317, %r318}, [%rd3+264];
	mul.wide.s32 	%rd126, %r69, 8;
	add.s64 	%rd127, %rd5, %rd126;
	st.local.v2.u32 	[%rd127], {%r317, %r318};
$L__BB0_85:
	setp.eq.s32 	%p47, %r70, -1;
	@%p47 bra 	$L__BB0_87;
	ld.local.v2.u32 	{%r319, %r320}, [%rd3+272];
	mul.wide.s32 	%rd128, %r70, 8;
	add.s64 	%rd129, %rd5, %rd128;
	st.local.v2.u32 	[%rd129], {%r319, %r320};
$L__BB0_87:
	setp.eq.s32 	%p48, %r71, -1;
	@%p48 bra 	$L__BB0_89;
	ld.local.v2.u32 	{%r321, %r322}, [%rd3+280];
	mul.wide.s32 	%rd130, %r71, 8;
	add.s64 	%rd131, %rd5, %rd130;
	st.local.v2.u32 	[%rd131], {%r321, %r322};
$L__BB0_89:
	setp.eq.s32 	%p49, %r72, -1;
	@%p49 bra 	$L__BB0_91;
	ld.local.v2.u32 	{%r323, %r324}, [%rd3+288];
	mul.wide.s32 	%rd132, %r72, 8;
	add.s64 	%rd133, %rd5, %rd132;
	st.local.v2.u32 	[%rd133], {%r323, %r324};
$L__BB0_91:
	setp.eq.s32 	%p50, %r73, -1;
	@%p50 bra 	$L__BB0_93;
	ld.local.v2.u32 	{%r325, %r326}, [%rd3+296];
	mul.wide.s32 	%rd134, %r73, 8;
	add.s64 	%rd135, %rd5, %rd134;
	st.local.v2.u32 	[%rd135], {%r325, %r326};
$L__BB0_93:
	setp.eq.s32 	%p51, %r74, -1;
	@%p51 bra 	$L__BB0_95;
	ld.local.v2.u32 	{%r327, %r328}, [%rd3+304];
	mul.wide.s32 	%rd136, %r74, 8;
	add.s64 	%rd137, %rd5, %rd136;
	st.local.v2.u32 	[%rd137], {%r327, %r328};
$L__BB0_95:
	setp.eq.s32 	%p52, %r75, -1;
	@%p52 bra 	$L__BB0_97;
	ld.local.v2.u32 	{%r329, %r330}, [%rd3+312];
	mul.wide.s32 	%rd138, %r75, 8;
	add.s64 	%rd139, %rd5, %rd138;
	st.local.v2.u32 	[%rd139], {%r329, %r330};
$L__BB0_97:
	setp.eq.s32 	%p53, %r76, -1;
	@%p53 bra 	$L__BB0_99;
	ld.local.v2.u32 	{%r331, %r332}, [%rd3+320];
	mul.wide.s32 	%rd140, %r76, 8;
	add.s64 	%rd141, %rd5, %rd140;
	st.local.v2.u32 	[%rd141], {%r331, %r332};
$L__BB0_99:
	setp.eq.s32 	%p54, %r77, -1;
	@%p54 bra 	$L__BB0_101;
	ld.local.v2.u32 	{%r333, %r334}, [%rd3+328];
	mul.wide.s32 	%rd142, %r77, 8;
	add.s64 	%rd143, %rd5, %rd142;
	st.local.v2.u32 	[%rd143], {%r333, %r334};
$L__BB0_101:
	setp.eq.s32 	%p55, %r78, -1;
	@%p55 bra 	$L__BB0_103;
	ld.local.v2.u32 	{%r335, %r336}, [%rd3+336];
	mul.wide.s32 	%rd144, %r78, 8;
	add.s64 	%rd145, %rd5, %rd144;
	st.local.v2.u32 	[%rd145], {%r335, %r336};
$L__BB0_103:
	setp.eq.s32 	%p56, %r79, -1;
	@%p56 bra 	$L__BB0_105;
	ld.local.v2.u32 	{%r337, %r338}, [%rd3+344];
	mul.wide.s32 	%rd146, %r79, 8;
	add.s64 	%rd147, %rd5, %rd146;
	st.local.v2.u32 	[%rd147], {%r337, %r338};
$L__BB0_105:
	setp.eq.s32 	%p57, %r80, -1;
	@%p57 bra 	$L__BB0_107;
	ld.local.v2.u32 	{%r339, %r340}, [%rd3+352];
	mul.wide.s32 	%rd148, %r80, 8;
	add.s64 	%rd149, %rd5, %rd148;
	st.local.v2.u32 	[%rd149], {%r339, %r340};
$L__BB0_107:
	setp.eq.s32 	%p58, %r81, -1;
	@%p58 bra 	$L__BB0_109;
	ld.local.v2.u32 	{%r341, %r342}, [%rd3+360];
	mul.wide.s32 	%rd150, %r81, 8;
	add.s64 	%rd151, %rd5, %rd150;
	st.local.v2.u32 	[%rd151], {%r341, %r342};
$L__BB0_109:
	setp.eq.s32 	%p59, %r82, -1;
	@%p59 bra 	$L__BB0_111;
	ld.local.v2.u32 	{%r343, %r344}, [%rd3+368];
	mul.wide.s32 	%rd152, %r82, 8;
	add.s64 	%rd153, %rd5, %rd152;
	st.local.v2.u32 	[%rd153], {%r343, %r344};
$L__BB0_111:
	setp.eq.s32 	%p60, %r83, -1;
	@%p60 bra 	$L__BB0_113;
	ld.local.v2.u32 	{%r345, %r346}, [%rd3+376];
	mul.wide.s32 	%rd154, %r83, 8;
	add.s64 	%rd155, %rd5, %rd154;
	st.local.v2.u32 	[%rd155], {%r345, %r346};
$L__BB0_113:
	setp.eq.s32 	%p61, %r84, -1;
	@%p61 bra 	$L__BB0_115;
	ld.local.v2.u32 	{%r347, %r348}, [%rd3+384];
	mul.wide.s32 	%rd156, %r84, 8;
	add.s64 	%rd157, %rd5, %rd156;
	st.local.v2.u32 	[%rd157], {%r347, %r348};
$L__BB0_115:
	setp.eq.s32 	%p62, %r85, -1;
	@%p62 bra 	$L__BB0_117;
	ld.local.v2.u32 	{%r349, %r350}, [%rd3+392];
	mul.wide.s32 	%rd158, %r85, 8;
	add.s64 	%rd159, %rd5, %rd158;
	st.local.v2.u32 	[%rd159], {%r349, %r350};
$L__BB0_117:
	setp.eq.s32 	%p63, %r86, -1;
	@%p63 bra 	$L__BB0_119;
	ld.local.v2.u32 	{%r351, %r352}, [%rd3+400];
	mul.wide.s32 	%rd160, %r86, 8;
	add.s64 	%rd161, %rd5, %rd160;
	st.local.v2.u32 	[%rd161], {%r351, %r352};
$L__BB0_119:
	setp.eq.s32 	%p64, %r87, -1;
	@%p64 bra 	$L__BB0_121;
	ld.local.v2.u32 	{%r353, %r354}, [%rd3+408];
	mul.wide.s32 	%rd162, %r87, 8;
	add.s64 	%rd163, %rd5, %rd162;
	st.local.v2.u32 	[%rd163], {%r353, %r354};
$L__BB0_121:
	setp.eq.s32 	%p65, %r88, -1;
	@%p65 bra 	$L__BB0_123;
	ld.local.v2.u32 	{%r355, %r356}, [%rd3+416];
	mul.wide.s32 	%rd164, %r88, 8;
	add.s64 	%rd165, %rd5, %rd164;
	st.local.v2.u32 	[%rd165], {%r355, %r356};
$L__BB0_123:
	setp.eq.s32 	%p66, %r89, -1;
	@%p66 bra 	$L__BB0_125;
	ld.local.v2.u32 	{%r357, %r358}, [%rd3+424];
	mul.wide.s32 	%rd166, %r89, 8;
	add.s64 	%rd167, %rd5, %rd166;
	st.local.v2.u32 	[%rd167], {%r357, %r358};
$L__BB0_125:
	setp.eq.s32 	%p67, %r90, -1;
	@%p67 bra 	$L__BB0_127;
	ld.local.v2.u32 	{%r359, %r360}, [%rd3+432];
	mul.wide.s32 	%rd168, %r90, 8;
	add.s64 	%rd169, %rd5, %rd168;
	st.local.v2.u32 	[%rd169], {%r359, %r360};
$L__BB0_127:
	setp.eq.s32 	%p68, %r91, -1;
	@%p68 bra 	$L__BB0_129;
	ld.local.v2.u32 	{%r361, %r362}, [%rd3+440];
	mul.wide.s32 	%rd170, %r91, 8;
	add.s64 	%rd171, %rd5, %rd170;
	st.local.v2.u32 	[%rd171], {%r361, %r362};
$L__BB0_129:
	setp.eq.s32 	%p69, %r92, -1;
	@%p69 bra 	$L__BB0_131;
	ld.local.v2.u32 	{%r363, %r364}, [%rd3+448];
	mul.wide.s32 	%rd172, %r92, 8;
	add.s64 	%rd173, %rd5, %rd172;
	st.local.v2.u32 	[%rd173], {%r363, %r364};
$L__BB0_131:
	setp.eq.s32 	%p70, %r93, -1;
	@%p70 bra 	$L__BB0_133;
	ld.local.v2.u32 	{%r365, %r366}, [%rd3+456];
	mul.wide.s32 	%rd174, %r93, 8;
	add.s64 	%rd175, %rd5, %rd174;
	st.local.v2.u32 	[%rd175], {%r365, %r366};
$L__BB0_133:
	setp.eq.s32 	%p71, %r94, -1;
	@%p71 bra 	$L__BB0_135;
	ld.local.v2.u32 	{%r367, %r368}, [%rd3+464];
	mul.wide.s32 	%rd176, %r94, 8;
	add.s64 	%rd177, %rd5, %rd176;
	st.local.v2.u32 	[%rd177], {%r367, %r368};
$L__BB0_135:
	setp.eq.s32 	%p72, %r95, -1;
	@%p72 bra 	$L__BB0_137;
	ld.local.v2.u32 	{%r369, %r370}, [%rd3+472];
	mul.wide.s32 	%rd178, %r95, 8;
	add.s64 	%rd179, %rd5, %rd178;
	st.local.v2.u32 	[%rd179], {%r369, %r370};
$L__BB0_137:
	setp.eq.s32 	%p73, %r96, -1;
	@%p73 bra 	$L__BB0_139;
	ld.local.v2.u32 	{%r371, %r372}, [%rd3+480];
	mul.wide.s32 	%rd180, %r96, 8;
	add.s64 	%rd181, %rd5, %rd180;
	st.local.v2.u32 	[%rd181], {%r371, %r372};
$L__BB0_139:
	setp.eq.s32 	%p74, %r97, -1;
	@%p74 bra 	$L__BB0_141;
	ld.local.v2.u32 	{%r373, %r374}, [%rd3+488];
	mul.wide.s32 	%rd182, %r97, 8;
	add.s64 	%rd183, %rd5, %rd182;
	st.local.v2.u32 	[%rd183], {%r373, %r374};
$L__BB0_141:
	setp.eq.s32 	%p75, %r98, -1;
	@%p75 bra 	$L__BB0_143;
	ld.local.v2.u32 	{%r375, %r376}, [%rd3+496];
	mul.wide.s32 	%rd184, %r98, 8;
	add.s64 	%rd185, %rd5, %rd184;
	st.local.v2.u32 	[%rd185], {%r375, %r376};
$L__BB0_143:
	setp.eq.s32 	%p76, %r99, -1;
	@%p76 bra 	$L__BB0_145;
	ld.local.v2.u32 	{%r377, %r378}, [%rd3+504];
	mul.wide.s32 	%rd186, %r99, 8;
	add.s64 	%rd187, %rd5, %rd186;
	st.local.v2.u32 	[%rd187], {%r377, %r378};
$L__BB0_145:
	setp.eq.s32 	%p77, %r100, -1;
	@%p77 bra 	$L__BB0_147;
	ld.local.v2.u32 	{%r379, %r380}, [%rd3+512];
	mul.wide.s32 	%rd188, %r100, 8;
	add.s64 	%rd189, %rd5, %rd188;
	st.local.v2.u32 	[%rd189], {%r379, %r380};
$L__BB0_147:
	setp.eq.s32 	%p78, %r101, -1;
	@%p78 bra 	$L__BB0_149;
	ld.local.v2.u32 	{%r381, %r382}, [%rd3+520];
	mul.wide.s32 	%rd190, %r101, 8;
	add.s64 	%rd191, %rd5, %rd190;
	st.local.v2.u32 	[%rd191], {%r381, %r382};
$L__BB0_149:
	setp.eq.s32 	%p79, %r102, -1;
	@%p79 bra 	$L__BB0_151;
	ld.local.v2.u32 	{%r383, %r384}, [%rd3+528];
	mul.wide.s32 	%rd192, %r102, 8;
	add.s64 	%rd193, %rd5, %rd192;
	st.local.v2.u32 	[%rd193], {%r383, %r384};
$L__BB0_151:
	setp.eq.s32 	%p80, %r103, -1;
	@%p80 bra 	$L__BB0_153;
	ld.local.v2.u32 	{%r385, %r386}, [%rd3+536];
	mul.wide.s32 	%rd194, %r103, 8;
	add.s64 	%rd195, %rd5, %rd194;
	st.local.v2.u32 	[%rd195], {%r385, %r386};
$L__BB0_153:
	setp.eq.s32 	%p81, %r104, -1;
	@%p81 bra 	$L__BB0_155;
	ld.local.v2.u32 	{%r387, %r388}, [%rd4];
	mul.wide.s32 	%rd196, %r104, 8;
	add.s64 	%rd197, %rd3, %rd196;
	st.local.v2.u32 	[%rd197], {%r387, %r388};
$L__BB0_155:
	setp.eq.s32 	%p82, %r105, -1;
	@%p82 bra 	$L__BB0_157;
	ld.local.v2.u32 	{%r389, %r390}, [%rd4+8];
	mul.wide.s32 	%rd198, %r105, 8;
	add.s64 	%rd199, %rd3, %rd198;
	st.local.v2.u32 	[%rd199], {%r389, %r390};
$L__BB0_157:
	setp.eq.s32 	%p83, %r106, -1;
	@%p83 bra 	$L__BB0_159;
	ld.local.v2.u32 	{%r391, %r392}, [%rd4+16];
	mul.wide.s32 	%rd200, %r106, 8;
	add.s64 	%rd201, %rd3, %rd200;
	st.local.v2.u32 	[%rd201], {%r391, %r392};
$L__BB0_159:
	setp.eq.s32 	%p84, %r107, -1;
	@%p84 bra 	$L__BB0_161;
	ld.local.v2.u32 	{%r393, %r394}, [%rd4+24];
	mul.wide.s32 	%rd202, %r107, 8;
	add.s64 	%rd203, %rd3, %rd202;
	st.local.v2.u32 	[%rd203], {%r393, %r394};
$L__BB0_161:
	setp.eq.s32 	%p85, %r108, -1;
	@%p85 bra 	$L__BB0_163;
	ld.local.v2.u32 	{%r395, %r396}, [%rd4+32];
	mul.wide.s32 	%rd204, %r108, 8;
	add.s64 	%rd205, %rd3, %rd204;
	st.local.v2.u32 	[%rd205], {%r395, %r396};
$L__BB0_163:
	setp.eq.s32 	%p86, %r109, -1;
	@%p86 bra 	$L__BB0_165;
	ld.local.v2.u32 	{%r397, %r398}, [%rd4+40];
	mul.wide.s32 	%rd206, %r109, 8;
	add.s64 	%rd207, %rd3, %rd206;
	st.local.v2.u32 	[%rd207], {%r397, %r398};
$L__BB0_165:
	setp.eq.s32 	%p87, %r110, -1;
	@%p87 bra 	$L__BB0_167;
	ld.local.v2.u32 	{%r399, %r400}, [%rd4+48];
	mul.wide.s32 	%rd208, %r110, 8;
	add.s64 	%rd209, %rd3, %rd208;
	st.local.v2.u32 	[%rd209], {%r399, %r400};
$L__BB0_167:
	setp.eq.s32 	%p88, %r111, -1;
	@%p88 bra 	$L__BB0_169;
	ld.local.v2.u32 	{%r401, %r402}, [%rd4+56];
	mul.wide.s32 	%rd210, %r111, 8;
	add.s64 	%rd211, %rd3, %rd210;
	st.local.v2.u32 	[%rd211], {%r401, %r402};
$L__BB0_169:
	setp.eq.s32 	%p89, %r112, -1;
	@%p89 bra 	$L__BB0_171;
	ld.local.v2.u32 	{%r403, %r404}, [%rd4+64];
	mul.wide.s32 	%rd212, %r112, 8;
	add.s64 	%rd213, %rd3, %rd212;
	st.local.v2.u32 	[%rd213], {%r403, %r404};
$L__BB0_171:
	setp.eq.s32 	%p90, %r113, -1;
	@%p90 bra 	$L__BB0_173;
	ld.local.v2.u32 	{%r405, %r406}, [%rd4+72];
	mul.wide.s32 	%rd214, %r113, 8;
	add.s64 	%rd215, %rd3, %rd214;
	st.local.v2.u32 	[%rd215], {%r405, %r406};
$L__BB0_173:
	setp.eq.s32 	%p91, %r114, -1;
	@%p91 bra 	$L__BB0_175;
	ld.local.v2.u32 	{%r407, %r408}, [%rd4+80];
	mul.wide.s32 	%rd216, %r114, 8;
	add.s64 	%rd217, %rd3, %rd216;
	st.local.v2.u32 	[%rd217], {%r407, %r408};
$L__BB0_175:
	setp.eq.s32 	%p92, %r115, -1;
	@%p92 bra 	$L__BB0_177;
	ld.local.v2.u32 	{%r409, %r410}, [%rd4+88];
	mul.wide.s32 	%rd218, %r115, 8;
	add.s64 	%rd219, %rd3, %rd218;
	st.local.v2.u32 	[%rd219], {%r409, %r410};
$L__BB0_177:
	setp.eq.s32 	%p93, %r116, -1;
	@%p93 bra 	$L__BB0_179;
	ld.local.v2.u32 	{%r411, %r412}, [%rd4+96];
	mul.wide.s32 	%rd220, %r116, 8;
	add.s64 	%rd221, %rd3, %rd220;
	st.local.v2.u32 	[%rd221], {%r411, %r412};
$L__BB0_179:
	setp.eq.s32 	%p94, %r117, -1;
	@%p94 bra 	$L__BB0_181;
	ld.local.v2.u32 	{%r413, %r414}, [%rd4+104];
	mul.wide.s32 	%rd222, %r117, 8;
	add.s64 	%rd223, %rd3, %rd222;
	st.local.v2.u32 	[%rd223], {%r413, %r414};
$L__BB0_181:
	setp.eq.s32 	%p95, %r118, -1;
	@%p95 bra 	$L__BB0_183;
	ld.local.v2.u32 	{%r415, %r416}, [%rd4+112];
	mul.wide.s32 	%rd224, %r118, 8;
	add.s64 	%rd225, %rd3, %rd224;
	st.local.v2.u32 	[%rd225], {%r415, %r416};
$L__BB0_183:
	setp.eq.s32 	%p96, %r119, -1;
	@%p96 bra 	$L__BB0_185;
	ld.local.v2.u32 	{%r417, %r418}, [%rd4+120];
	mul.wide.s32 	%rd226, %r119, 8;
	add.s64 	%rd227, %rd3, %rd226;
	st.local.v2.u32 	[%rd227], {%r417, %r418};
$L__BB0_185:
	setp.eq.s32 	%p97, %r120, -1;
	@%p97 bra 	$L__BB0_187;
	ld.local.v2.u32 	{%r419, %r420}, [%rd4+128];
	mul.wide.s32 	%rd228, %r120, 8;
	add.s64 	%rd229, %rd3, %rd228;
	st.local.v2.u32 	[%rd229], {%r419, %r420};
$L__BB0_187:
	setp.eq.s32 	%p98, %r121, -1;
	@%p98 bra 	$L__BB0_189;
	ld.local.v2.u32 	{%r421, %r422}, [%rd4+136];
	mul.wide.s32 	%rd230, %r121, 8;
	add.s64 	%rd231, %rd3, %rd230;
	st.local.v2.u32 	[%rd231], {%r421, %r422};
$L__BB0_189:
	setp.eq.s32 	%p99, %r122, -1;
	@%p99 bra 	$L__BB0_191;
	ld.local.v2.u32 	{%r423, %r424}, [%rd4+144];
	mul.wide.s32 	%rd232, %r122, 8;
	add.s64 	%rd233, %rd3, %rd232;
	st.local.v2.u32 	[%rd233], {%r423, %r424};
$L__BB0_191:
	setp.eq.s32 	%p100, %r123, -1;
	@%p100 bra 	$L__BB0_193;
	ld.local.v2.u32 	{%r425, %r426}, [%rd4+152];
	mul.wide.s32 	%rd234, %r123, 8;
	add.s64 	%rd235, %rd3, %rd234;
	st.local.v2.u32 	[%rd235], {%r425, %r426};
$L__BB0_193:
	setp.eq.s32 	%p101, %r124, -1;
	@%p101 bra 	$L__BB0_195;
	ld.local.v2.u32 	{%r427, %r428}, [%rd4+160];
	mul.wide.s32 	%rd236, %r124, 8;
	add.s64 	%rd237, %rd3, %rd236;
	st.local.v2.u32 	[%rd237], {%r427, %r428};
$L__BB0_195:
	setp.eq.s32 	%p102, %r125, -1;
	@%p102 bra 	$L__BB0_197;
	ld.local.v2.u32 	{%r429, %r430}, [%rd4+168];
	mul.wide.s32 	%rd238, %r125, 8;
	add.s64 	%rd239, %rd3, %rd238;
	st.local.v2.u32 	[%rd239], {%r429, %r430};
$L__BB0_197:
	setp.eq.s32 	%p103, %r126, -1;
	@%p103 bra 	$L__BB0_199;
	ld.local.v2.u32 	{%r431, %r432}, [%rd4+176];
	mul.wide.s32 	%rd240, %r126, 8;
	add.s64 	%rd241, %rd3, %rd240;
	st.local.v2.u32 	[%rd241], {%r431, %r432};
$L__BB0_199:
	setp.eq.s32 	%p104, %r127, -1;
	@%p104 bra 	$L__BB0_201;
	ld.local.v2.u32 	{%r433, %r434}, [%rd4+184];
	mul.wide.s32 	%rd242, %r127, 8;
	add.s64 	%rd243, %rd3, %rd242;
	st.local.v2.u32 	[%rd243], {%r433, %r434};
$L__BB0_201:
	setp.eq.s32 	%p105, %r128, -1;
	@%p105 bra 	$L__BB0_203;
	ld.local.v2.u32 	{%r435, %r436}, [%rd4+192];
	mul.wide.s32 	%rd244, %r128, 8;
	add.s64 	%rd245, %rd3, %rd244;
	st.local.v2.u32 	[%rd245], {%r435, %r436};
$L__BB0_203:
	setp.eq.s32 	%p106, %r129, -1;
	@%p106 bra 	$L__BB0_205;
	ld.local.v2.u32 	{%r437, %r438}, [%rd4+200];
	mul.wide.s32 	%rd246, %r129, 8;
	add.s64 	%rd247, %rd3, %rd246;
	st.local.v2.u32 	[%rd247], {%r437, %r438};
$L__BB0_205:
	setp.eq.s32 	%p107, %r130, -1;
	@%p107 bra 	$L__BB0_207;
	ld.local.v2.u32 	{%r439, %r440}, [%rd4+208];
	mul.wide.s32 	%rd248, %r130, 8;
	add.s64 	%rd249, %rd3, %rd248;
	st.local.v2.u32 	[%rd249], {%r439, %r440};
$L__BB0_207:
	setp.eq.s32 	%p108, %r131, -1;
	@%p108 bra 	$L__BB0_209;
	ld.local.v2.u32 	{%r441, %r442}, [%rd4+216];
	mul.wide.s32 	%rd250, %r131, 8;
	add.s64 	%rd251, %rd3, %rd250;
	st.local.v2.u32 	[%rd251], {%r441, %r442};
$L__BB0_209:
	setp.eq.s32 	%p109, %r132, -1;
	@%p109 bra 	$L__BB0_211;
	ld.local.v2.u32 	{%r443, %r444}, [%rd4+224];
	mul.wide.s32 	%rd252, %r132, 8;
	add.s64 	%rd253, %rd3, %rd252;
	st.local.v2.u32 	[%rd253], {%r443, %r444};
$L__BB0_211:
	setp.eq.s32 	%p110, %r133, -1;
	@%p110 bra 	$L__BB0_213;
	ld.local.v2.u32 	{%r445, %r446}, [%rd4+232];
	mul.wide.s32 	%rd254, %r133, 8;
	add.s64 	%rd255, %rd3, %rd254;
	st.local.v2.u32 	[%rd255], {%r445, %r446};
$L__BB0_213:
	setp.eq.s32 	%p111, %r134, -1;
	@%p111 bra 	$L__BB0_215;
	ld.local.v2.u32 	{%r447, %r448}, [%rd4+240];
	mul.wide.s32 	%rd256, %r134, 8;
	add.s64 	%rd257, %rd3, %rd256;
	st.local.v2.u32 	[%rd257], {%r447, %r448};
$L__BB0_215:
	setp.eq.s32 	%p112, %r135, -1;
	@%p112 bra 	$L__BB0_217;
	ld.local.v2.u32 	{%r449, %r450}, [%rd4+248];
	mul.wide.s32 	%rd258, %r135, 8;
	add.s64 	%rd259, %rd3, %rd258;
	st.local.v2.u32 	[%rd259], {%r449, %r450};
$L__BB0_217:
	setp.eq.s32 	%p113, %r136, -1;
	@%p113 bra 	$L__BB0_219;
	ld.local.v2.u32 	{%r451, %r452}, [%rd4+256];
	mul.wide.s32 	%rd260, %r136, 8;
	add.s64 	%rd261, %rd3, %rd260;
	st.local.v2.u32 	[%rd261], {%r451, %r452};
$L__BB0_219:
	setp.eq.s32 	%p114, %r137, -1;
	@%p114 bra 	$L__BB0_221;
	ld.local.v2.u32 	{%r453, %r454}, [%rd4+264];
	mul.wide.s32 	%rd262, %r137, 8;
	add.s64 	%rd263, %rd3, %rd262;
	st.local.v2.u32 	[%rd263], {%r453, %r454};
$L__BB0_221:
	setp.eq.s32 	%p115, %r138, -1;
	@%p115 bra 	$L__BB0_223;
	ld.local.v2.u32 	{%r455, %r456}, [%rd4+272];
	mul.wide.s32 	%rd264, %r138, 8;
	add.s64 	%rd265, %rd3, %rd264;
	st.local.v2.u32 	[%rd265], {%r455, %r456};
$L__BB0_223:
	setp.eq.s32 	%p116, %r139, -1;
	@%p116 bra 	$L__BB0_225;
	ld.local.v2.u32 	{%r457, %r458}, [%rd4+280];
	mul.wide.s32 	%rd266, %r139, 8;
	add.s64 	%rd267, %rd3, %rd266;
	st.local.v2.u32 	[%rd267], {%r457, %r458};
$L__BB0_225:
	setp.eq.s32 	%p117, %r140, -1;
	@%p117 bra 	$L__BB0_227;
	ld.local.v2.u32 	{%r459, %r460}, [%rd4+288];
	mul.wide.s32 	%rd268, %r140, 8;
	add.s64 	%rd269, %rd3, %rd268;
	st.local.v2.u32 	[%rd269], {%r459, %r460};
$L__BB0_227:
	setp.eq.s32 	%p118, %r141, -1;
	@%p118 bra 	$L__BB0_229;
	ld.local.v2.u32 	{%r461, %r462}, [%rd4+296];
	mul.wide.s32 	%rd270, %r141, 8;
	add.s64 	%rd271, %rd3, %rd270;
	st.local.v2.u32 	[%rd271], {%r461, %r462};
$L__BB0_229:
	setp.eq.s32 	%p119, %r142, -1;
	@%p119 bra 	$L__BB0_231;
	ld.local.v2.u32 	{%r463, %r464}, [%rd4+304];
	mul.wide.s32 	%rd272, %r142, 8;
	add.s64 	%rd273, %rd3, %rd272;
	st.local.v2.u32 	[%rd273], {%r463, %r464};
$L__BB0_231:
	setp.eq.s32 	%p120, %r143, -1;
	@%p120 bra 	$L__BB0_233;
	ld.local.v2.u32 	{%r465, %r466}, [%rd4+312];
	mul.wide.s32 	%rd274, %r143, 8;
	add.s64 	%rd275, %rd3, %rd274;
	st.local.v2.u32 	[%rd275], {%r465, %r466};
$L__BB0_233:
	setp.eq.s32 	%p121, %r144, -1;
	@%p121 bra 	$L__BB0_235;
	ld.local.v2.u32 	{%r467, %r468}, [%rd4+320];
	mul.wide.s32 	%rd276, %r144, 8;
	add.s64 	%rd277, %rd3, %rd276;
	st.local.v2.u32 	[%rd277], {%r467, %r468};
$L__BB0_235:
	setp.eq.s32 	%p122, %r145, -1;
	@%p122 bra 	$L__BB0_237;
	ld.local.v2.u32 	{%r469, %r470}, [%rd4+328];
	mul.wide.s32 	%rd278, %r145, 8;
	add.s64 	%rd279, %rd3, %rd278;
	st.local.v2.u32 	[%rd279], {%r469, %r470};
$L__BB0_237:
	setp.eq.s32 	%p123, %r146, -1;
	@%p123 bra 	$L__BB0_239;
	ld.local.v2.u32 	{%r471, %r472}, [%rd4+336];
	mul.wide.s32 	%rd280, %r146, 8;
	add.s64 	%rd281, %rd3, %rd280;
	st.local.v2.u32 	[%rd281], {%r471, %r472};
$L__BB0_239:
	setp.eq.s32 	%p124, %r147, -1;
	@%p124 bra 	$L__BB0_241;
	ld.local.v2.u32 	{%r473, %r474}, [%rd4+344];
	mul.wide.s32 	%rd282, %r147, 8;
	add.s64 	%rd283, %rd3, %rd282;
	st.local.v2.u32 	[%rd283], {%r473, %r474};
$L__BB0_241:
	setp.eq.s32 	%p125, %r148, -1;
	@%p125 bra 	$L__BB0_243;
	ld.local.v2.u32 	{%r475, %r476}, [%rd4+352];
	mul.wide.s32 	%rd284, %r148, 8;
	add.s64 	%rd285, %rd3, %rd284;
	st.local.v2.u32 	[%rd285], {%r475, %r476};
$L__BB0_243:
	setp.eq.s32 	%p126, %r149, -1;
	@%p126 bra 	$L__BB0_245;
	ld.local.v2.u32 	{%r477, %r478}, [%rd4+360];
	mul.wide.s32 	%rd286, %r149, 8;
	add.s64 	%rd287, %rd3, %rd286;
	st.local.v2.u32 	[%rd287], {%r477, %r478};
$L__BB0_245:
	setp.eq.s32 	%p127, %r150, -1;
	@%p127 bra 	$L__BB0_247;
	ld.local.v2.u32 	{%r479, %r480}, [%rd4+368];
	mul.wide.s32 	%rd288, %r150, 8;
	add.s64 	%rd289, %rd3, %rd288;
	st.local.v2.u32 	[%rd289], {%r479, %r480};
$L__BB0_247:
	setp.eq.s32 	%p128, %r151, -1;
	@%p128 bra 	$L__BB0_249;
	ld.local.v2.u32 	{%r481, %r482}, [%rd4+376];
	mul.wide.s32 	%rd290, %r151, 8;
	add.s64 	%rd291, %rd3, %rd290;
	st.local.v2.u32 	[%rd291], {%r481, %r482};
$L__BB0_249:
	setp.eq.s32 	%p129, %r152, -1;
	@%p129 bra 	$L__BB0_251;
	ld.local.v2.u32 	{%r483, %r484}, [%rd4+384];
	mul.wide.s32 	%rd292, %r152, 8;
	add.s64 	%rd293, %rd3, %rd292;
	st.local.v2.u32 	[%rd293], {%r483, %r484};
$L__BB0_251:
	setp.eq.s32 	%p130, %r153, -1;
	@%p130 bra 	$L__BB0_253;
	ld.local.v2.u32 	{%r485, %r486}, [%rd4+392];
	mul.wide.s32 	%rd294, %r153, 8;
	add.s64 	%rd295, %rd3, %rd294;
	st.local.v2.u32 	[%rd295], {%r485, %r486};
$L__BB0_253:
	setp.eq.s32 	%p131, %r154, -1;
	@%p131 bra 	$L__BB0_255;
	ld.local.v2.u32 	{%r487, %r488}, [%rd4+400];
	mul.wide.s32 	%rd296, %r154, 8;
	add.s64 	%rd297, %rd3, %rd296;
	st.local.v2.u32 	[%rd297], {%r487, %r488};
$L__BB0_255:
	setp.eq.s32 	%p132, %r155, -1;
	@%p132 bra 	$L__BB0_257;
	ld.local.v2.u32 	{%r489, %r490}, [%rd4+408];
	mul.wide.s32 	%rd298, %r155, 8;
	add.s64 	%rd299, %rd3, %rd298;
	st.local.v2.u32 	[%rd299], {%r489, %r490};
$L__BB0_257:
	setp.eq.s32 	%p133, %r156, -1;
	@%p133 bra 	$L__BB0_259;
	ld.local.v2.u32 	{%r491, %r492}, [%rd4+416];
	mul.wide.s32 	%rd300, %r156, 8;
	add.s64 	%rd301, %rd3, %rd300;
	st.local.v2.u32 	[%rd301], {%r491, %r492};
$L__BB0_259:
	setp.eq.s32 	%p134, %r157, -1;
	@%p134 bra 	$L__BB0_261;
	ld.local.v2.u32 	{%r493, %r494}, [%rd4+424];
	mul.wide.s32 	%rd302, %r157, 8;
	add.s64 	%rd303, %rd3, %rd302;
	st.local.v2.u32 	[%rd303], {%r493, %r494};
$L__BB0_261:
	setp.eq.s32 	%p135, %r158, -1;
	@%p135 bra 	$L__BB0_263;
	ld.local.v2.u32 	{%r495, %r496}, [%rd4+432];
	mul.wide.s32 	%rd304, %r158, 8;
	add.s64 	%rd305, %rd3, %rd304;
	st.local.v2.u32 	[%rd305], {%r495, %r496};
$L__BB0_263:
	setp.eq.s32 	%p136, %r159, -1;
	@%p136 bra 	$L__BB0_265;
	ld.local.v2.u32 	{%r497, %r498}, [%rd4+440];
	mul.wide.s32 	%rd306, %r159, 8;
	add.s64 	%rd307, %rd3, %rd306;
	st.local.v2.u32 	[%rd307], {%r497, %r498};
$L__BB0_265:
	setp.eq.s32 	%p137, %r160, -1;
	@%p137 bra 	$L__BB0_267;
	ld.local.v2.u32 	{%r499, %r500}, [%rd4+448];
	mul.wide.s32 	%rd308, %r160, 8;
	add.s64 	%rd309, %rd3, %rd308;
	st.local.v2.u32 	[%rd309], {%r499, %r500};
$L__BB0_267:
	setp.eq.s32 	%p138, %r161, -1;
	@%p138 bra 	$L__BB0_269;
	ld.local.v2.u32 	{%r501, %r502}, [%rd4+456];
	mul.wide.s32 	%rd310, %r161, 8;
	add.s64 	%rd311, %rd3, %rd310;
	st.local.v2.u32 	[%rd311], {%r501, %r502};
$L__BB0_269:
	setp.eq.s32 	%p139, %r162, -1;
	@%p139 bra 	$L__BB0_271;
	ld.local.v2.u32 	{%r503, %r504}, [%rd4+464];
	mul.wide.s32 	%rd312, %r162, 8;
	add.s64 	%rd313, %rd3, %rd312;
	st.local.v2.u32 	[%rd313], {%r503, %r504};
$L__BB0_271:
	setp.eq.s32 	%p140, %r163, -1;
	@%p140 bra 	$L__BB0_273;
	ld.local.v2.u32 	{%r505, %r506}, [%rd4+472];
	mul.wide.s32 	%rd314, %r163, 8;
	add.s64 	%rd315, %rd3, %rd314;
	st.local.v2.u32 	[%rd315], {%r505, %r506};
$L__BB0_273:
	setp.eq.s32 	%p141, %r164, -1;
	@%p141 bra 	$L__BB0_275;
	ld.local.v2.u32 	{%r507, %r508}, [%rd4+480];
	mul.wide.s32 	%rd316, %r164, 8;
	add.s64 	%rd317, %rd3, %rd316;
	st.local.v2.u32 	[%rd317], {%r507, %r508};
$L__BB0_275:
	setp.eq.s32 	%p142, %r165, -1;
	@%p142 bra 	$L__BB0_277;
	ld.local.v2.u32 	{%r509, %r510}, [%rd4+488];
	mul.wide.s32 	%rd318, %r165, 8;
	add.s64 	%rd319, %rd3, %rd318;
	st.local.v2.u32 	[%rd319], {%r509, %r510};
$L__BB0_277:
	setp.eq.s32 	%p143, %r166, -1;
	@%p143 bra 	$L__BB0_279;
	ld.local.v2.u32 	{%r511, %r512}, [%rd4+496];
	mul.wide.s32 	%rd320, %r166, 8;
	add.s64 	%rd321, %rd3, %rd320;
	st.local.v2.u32 	[%rd321], {%r511, %r512};
$L__BB0_279:
	setp.eq.s32 	%p144, %r167, -1;
	@%p144 bra 	$L__BB0_281;
	ld.local.v2.u32 	{%r513, %r514}, [%rd4+504];
	mul.wide.s32 	%rd322, %r167, 8;
	add.s64 	%rd323, %rd3, %rd322;
	st.local.v2.u32 	[%rd323], {%r513, %r514};
$L__BB0_281:
	setp.eq.s32 	%p145, %r168, -1;
	@%p145 bra 	$L__BB0_283;
	ld.local.v2.u32 	{%r515, %r516}, [%rd4+512];
	mul.wide.s32 	%rd324, %r168, 8;
	add.s64 	%rd325, %rd3, %rd324;
	st.local.v2.u32 	[%rd325], {%r515, %r516};
$L__BB0_283:
	setp.eq.s32 	%p146, %r169, -1;
	@%p146 bra 	$L__BB0_285;
	ld.local.v2.u32 	{%r517, %r518}, [%rd4+520];
	mul.wide.s32 	%rd326, %r169, 8;
	add.s64 	%rd327, %rd3, %rd326;
	st.local.v2.u32 	[%rd327], {%r517, %r518};
$L__BB0_285:
	setp.eq.s32 	%p147, %r170, -1;
	@%p147 bra 	$L__BB0_287;
	ld.local.v2.u32 	{%r519, %r520}, [%rd4+528];
	mul.wide.s32 	%rd328, %r170, 8;
	add.s64 	%rd329, %rd3, %rd328;
	st.local.v2.u32 	[%rd329], {%r519, %r520};
$L__BB0_287:
	setp.eq.s32 	%p148, %r171, -1;
	@%p148 bra 	$L__BB0_289;
	ld.local.v2.u32 	{%r521, %r522}, [%rd4+536];
	mul.wide.s32 	%rd330, %r171, 8;
	add.s64 	%rd331, %rd3, %rd330;
	st.local.v2.u32 	[%rd331], {%r521, %r522};
$L__BB0_289:
	min.s32 	%r172, %r4, %r5;
	max.s32 	%r173, %r4, %r5;
	setp.gt.s32 	%p149, %r172, 10;
	@%p149 bra 	$L__BB0_291;
	shl.b32 	%r524, %r172, 2;
	sub.s32 	%r525, %r173, %r172;
	add.s32 	%r526, %r524, %r525;
	mad.lo.s32 	%r785, %r526, 68, -272;
	bra.uni 	$L__BB0_295;
$L__BB0_291:
	mov.b32 	%r785, 3060;
	setp.eq.s32 	%p150, %r172, 12;
	@%p150 bra 	$L__BB0_294;
	setp.ne.s32 	%p151, %r172, 11;
	@%p151 bra 	$L__BB0_295;
	mad.lo.s32 	%r785, %r173, 68, 1972;
	bra.uni 	$L__BB0_295;
$L__BB0_294:
	mad.lo.s32 	%r785, %r173, 68, 2108;
$L__BB0_295:
	ld.param.u64 	%rd401, [_Z3sumPiPfS_S_S_S_iii_param_5];
	cvta.to.global.u64 	%rd332, %rd401;
	mul.wide.s32 	%rd333, %r785, 4;
	add.s64 	%rd7, %rd332, %rd333;
	ld.global.u32 	%r178, [%rd7];
	mov.b32 	%r786, 0;
	mov.b16 	%rs9, 0;
	mov.u16 	%rs10, %rs9;
$L__BB0_296:
	mov.u32 	%r179, %r786;
	mov.u16 	%rs2, %rs10;
	mov.u16 	%rs1, %rs9;
	setp.ne.s32 	%p152, %r178, -1;
	setp.lt.u32 	%p153, %r179, 68;
	and.pred  	%p154, %p152, %p153;
	add.s32 	%r786, %r179, 1;
	add.s16 	%rs10, %rs2, 1;
	add.s16 	%rs9, %rs1, 1;
	@%p154 bra 	$L__BB0_296;
	ld.global.u32 	%r529, [%rd7+4];
	ld.global.u32 	%r530, [%rd7+8];
	ld.global.u32 	%r531, [%rd7+12];
	st.local.v4.u32 	[%rd6], {%r178, %r529, %r530, %r531};
	ld.global.u32 	%r532, [%rd7+16];
	add.s64 	%rd8, %rd6, 16;
	ld.global.u32 	%r533, [%rd7+20];
	ld.global.u32 	%r534, [%rd7+24];
	ld.global.u32 	%r535, [%rd7+28];
	st.local.v4.u32 	[%rd6+16], {%r532, %r533, %r534, %r535};
	ld.global.u32 	%r536, [%rd7+32];
	ld.global.u32 	%r537, [%rd7+36];
	ld.global.u32 	%r538, [%rd7+40];
	ld.global.u32 	%r539, [%rd7+44];
	st.local.v4.u32 	[%rd6+32], {%r536, %r537, %r538, %r539};
	ld.global.u32 	%r540, [%rd7+48];
	ld.global.u32 	%r541, [%rd7+52];
	ld.global.u32 	%r542, [%rd7+56];
	ld.global.u32 	%r543, [%rd7+60];
	st.local.v4.u32 	[%rd6+48], {%r540, %r541, %r542, %r543};
	ld.global.u32 	%r544, [%rd7+64];
	ld.global.u32 	%r545, [%rd7+68];
	ld.global.u32 	%r546, [%rd7+72];
	ld.global.u32 	%r547, [%rd7+76];
	st.local.v4.u32 	[%rd6+64], {%r544, %r545, %r546, %r547};
	ld.global.u32 	%r548, [%rd7+80];
	ld.global.u32 	%r549, [%rd7+84];
	ld.global.u32 	%r550, [%rd7+88];
	ld.global.u32 	%r551, [%rd7+92];
	st.local.v4.u32 	[%rd6+80], {%r548, %r549, %r550, %r551};
	ld.global.u32 	%r552, [%rd7+96];
	ld.global.u32 	%r553, [%rd7+100];
	ld.global.u32 	%r554, [%rd7+104];
	ld.global.u32 	%r555, [%rd7+108];
	st.local.v4.u32 	[%rd6+96], {%r552, %r553, %r554, %r555};
	ld.global.u32 	%r556, [%rd7+112];
	ld.global.u32 	%r557, [%rd7+116];
	ld.global.u32 	%r558, [%rd7+120];
	ld.global.u32 	%r559, [%rd7+124];
	st.local.v4.u32 	[%rd6+112], {%r556, %r557, %r558, %r559};
	ld.global.u32 	%r560, [%rd7+128];
	ld.global.u32 	%r561, [%rd7+132];
	ld.global.u32 	%r562, [%rd7+136];
	ld.global.u32 	%r563, [%rd7+140];
	st.local.v4.u32 	[%rd6+128], {%r560, %r561, %r562, %r563};
	ld.global.u32 	%r564, [%rd7+144];
	ld.global.u32 	%r565, [%rd7+148];
	ld.global.u32 	%r566, [%rd7+152];
	ld.global.u32 	%r567, [%rd7+156];
	st.local.v4.u32 	[%rd6+144], {%r564, %r565, %r566, %r567};
	ld.global.u32 	%r568, [%rd7+160];
	ld.global.u32 	%r569, [%rd7+164];
	ld.global.u32 	%r570, [%rd7+168];
	ld.global.u32 	%r571, [%rd7+172];
	st.local.v4.u32 	[%rd6+160], {%r568, %r569, %r570, %r571};
	ld.global.u32 	%r572, [%rd7+176];
	ld.global.u32 	%r573, [%rd7+180];
	ld.global.u32 	%r574, [%rd7+184];
	ld.global.u32 	%r575, [%rd7+188];
	st.local.v4.u32 	[%rd6+176], {%r572, %r573, %r574, %r575};
	ld.global.u32 	%r576, [%rd7+192];
	ld.global.u32 	%r577, [%rd7+196];
	ld.global.u32 	%r578, [%rd7+200];
	ld.global.u32 	%r579, [%rd7+204];
	st.local.v4.u32 	[%rd6+192], {%r576, %r577, %r578, %r579};
	ld.global.u32 	%r580, [%rd7+208];
	ld.global.u32 	%r581, [%rd7+212];
	ld.global.u32 	%r582, [%rd7+216];
	ld.global.u32 	%r583, [%rd7+220];
	st.local.v4.u32 	[%rd6+208], {%r580, %r581, %r582, %r583};
	ld.global.u32 	%r584, [%rd7+224];
	ld.global.u32 	%r585, [%rd7+228];
	ld.global.u32 	%r586, [%rd7+232];
	ld.global.u32 	%r587, [%rd7+236];
	st.local.v4.u32 	[%rd6+224], {%r584, %r585, %r586, %r587};
	ld.global.u32 	%r588, [%rd7+240];
	ld.global.u32 	%r589, [%rd7+244];
	ld.global.u32 	%r590, [%rd7+248];
	ld.global.u32 	%r591, [%rd7+252];
	st.local.v4.u32 	[%rd6+240], {%r588, %r589, %r590, %r591};
	ld.global.u32 	%r592, [%rd7+256];
	ld.global.u32 	%r593, [%rd7+260];
	ld.global.u32 	%r594, [%rd7+264];
	ld.global.u32 	%r595, [%rd7+268];
	st.local.v4.u32 	[%rd6+256], {%r592, %r593, %r594, %r595};
	cvt.rn.f32.u32 	%f1, %r179;
	cvt.u32.u16 	%r596, %rs2;
	and.b32  	%r597, %r596, 7;
	add.s32 	%r181, %r597, -1;
	and.b32  	%r182, %r179, 7;
	and.b32  	%r183, %r179, 2147483640;
	and.b32  	%r184, %r596, 3;
	and.b16  	%rs5, %rs1, 1;
	and.b32  	%r598, %r179, -8;
	neg.s32 	%r185, %r598;
	add.s64 	%rd9, %rd5, 36;
	add.s64 	%rd10, %rd3, 36;
	mov.b32 	%r787, -4;
	mov.f32 	%f53, 0f7F7FFFFF;
$L__BB0_298:
	mov.b32 	%r788, -4;
$L__BB0_299:
	setp.eq.s32 	%p155, %r179, 0;
	mov.f32 	%f61, 0f00000000;
	@%p155 bra 	$L__BB0_311;
	setp.lt.u32 	%p156, %r179, 8;
	mov.b32 	%r791, 0;
	mov.f32 	%f61, 0f00000000;
	@%p156 bra 	$L__BB0_303;
	mov.f32 	%f61, 0f00000000;
	mov.u64 	%rd402, %rd10;
	mov.u64 	%rd403, %rd9;
	mov.u64 	%rd404, %rd8;
	mov.u32 	%r789, %r185;
$L__BB0_302:
	.pragma "nounroll";
	ld.local.v4.u32 	{%r601, %r602, %r603, %r604}, [%rd404+-16];
	mul.wide.s32 	%rd334, %r601, 8;
	add.s64 	%rd335, %rd5, %rd334;
	ld.local.u32 	%r605, [%rd335];
	add.s32 	%r606, %r605, %r787;
	add.s64 	%rd336, %rd3, %rd334;
	ld.local.u32 	%r607, [%rd336];
	ld.local.u32 	%r608, [%rd403+-32];
	add.s32 	%r609, %r608, %r788;
	ld.local.u32 	%r610, [%rd402+-32];
	sub.s32 	%r611, %r606, %r607;
	mul.lo.s32 	%r612, %r611, %r611;
	sub.s32 	%r613, %r609, %r610;
	mad.lo.s32 	%r614, %r613, %r613, %r612;
	cvt.rn.f32.u32 	%f22, %r614;
	add.f32 	%f23, %f61, %f22;
	mul.wide.s32 	%rd337, %r602, 8;
	add.s64 	%rd338, %rd5, %rd337;
	ld.local.u32 	%r615, [%rd338];
	add.s32 	%r616, %r615, %r787;
	add.s64 	%rd339, %rd3, %rd337;
	ld.local.u32 	%r617, [%rd339];
	ld.local.u32 	%r618, [%rd403+-24];
	add.s32 	%r619, %r618, %r788;
	ld.local.u32 	%r620, [%rd402+-24];
	sub.s32 	%r621, %r616, %r617;
	mul.lo.s32 	%r622, %r621, %r621;
	sub.s32 	%r623, %r619, %r620;
	mad.lo.s32 	%r624, %r623, %r623, %r622;
	cvt.rn.f32.u32 	%f24, %r624;
	add.f32 	%f25, %f23, %f24;
	mul.wide.s32 	%rd340, %r603, 8;
	add.s64 	%rd341, %rd5, %rd340;
	ld.local.u32 	%r625, [%rd341];
	add.s32 	%r626, %r625, %r787;
	add.s64 	%rd342, %rd3, %rd340;
	ld.local.u32 	%r627, [%rd342];
	ld.local.u32 	%r628, [%rd403+-16];
	add.s32 	%r629, %r628, %r788;
	ld.local.u32 	%r630, [%rd402+-16];
	sub.s32 	%r631, %r626, %r627;
	mul.lo.s32 	%r632, %r631, %r631;
	sub.s32 	%r633, %r629, %r630;
	mad.lo.s32 	%r634, %r633, %r633, %r632;
	cvt.rn.f32.u32 	%f26, %r634;
	add.f32 	%f27, %f25, %f26;
	mul.wide.s32 	%rd343, %r604, 8;
	add.s64 	%rd344, %rd5, %rd343;
	ld.local.u32 	%r635, [%rd344];
	add.s32 	%r636, %r635, %r787;
	add.s64 	%rd345, %rd3, %rd343;
	ld.local.u32 	%r637, [%rd345];
	ld.local.u32 	%r638, [%rd403+-8];
	add.s32 	%r639, %r638, %r788;
	ld.local.u32 	%r640, [%rd402+-8];
	sub.s32 	%r641, %r636, %r637;
	mul.lo.s32 	%r642, %r641, %r641;
	sub.s32 	%r643, %r639, %r640;
	mad.lo.s32 	%r644, %r643, %r643, %r642;
	cvt.rn.f32.u32 	%f28, %r644;
	add.f32 	%f29, %f27, %f28;
	ld.local.v4.u32 	{%r645, %r646, %r647, %r648}, [%rd404];
	mul.wide.s32 	%rd346, %r645, 8;
	add.s64 	%rd347, %rd5, %rd346;
	ld.local.u32 	%r649, [%rd347];
	add.s32 	%r650, %r649, %r787;
	add.s64 	%rd348, %rd3, %rd346;
	ld.local.u32 	%r651, [%rd348];
	ld.local.u32 	%r652, [%rd403];
	add.s32 	%r653, %r652, %r788;
	ld.local.u32 	%r654, [%rd402];
	sub.s32 	%r655, %r650, %r651;
	mul.lo.s32 	%r656, %r655, %r655;
	sub.s32 	%r657, %r653, %r654;
	mad.lo.s32 	%r658, %r657, %r657, %r656;
	cvt.rn.f32.u32 	%f30, %r658;
	add.f32 	%f31, %f29, %f30;
	mul.wide.s32 	%rd349, %r646, 8;
	add.s64 	%rd350, %rd5, %rd349;
	ld.local.u32 	%r659, [%rd350];
	add.s32 	%r660, %r659, %r787;
	add.s64 	%rd351, %rd3, %rd349;
	ld.local.u32 	%r661, [%rd351];
	ld.local.u32 	%r662, [%rd403+8];
	add.s32 	%r663, %r662, %r788;
	ld.local.u32 	%r664, [%rd402+8];
	sub.s32 	%r665, %r660, %r661;
	mul.lo.s32 	%r666, %r665, %r665;
	sub.s32 	%r667, %r663, %r664;
	mad.lo.s32 	%r668, %r667, %r667, %r666;
	cvt.rn.f32.u32 	%f32, %r668;
	add.f32 	%f33, %f31, %f32;
	mul.wide.s32 	%rd352, %r647, 8;
	add.s64 	%rd353, %rd5, %rd352;
	ld.local.u32 	%r669, [%rd353];
	add.s32 	%r670, %r669, %r787;
	add.s64 	%rd354, %rd3, %rd352;
	ld.local.u32 	%r671, [%rd354];
	ld.local.u32 	%r672, [%rd403+16];
	add.s32 	%r673, %r672, %r788;
	ld.local.u32 	%r674, [%rd402+16];
	sub.s32 	%r675, %r670, %r671;
	mul.lo.s32 	%r676, %r675, %r675;
	sub.s32 	%r677, %r673, %r674;
	mad.lo.s32 	%r678, %r677, %r677, %r676;
	cvt.rn.f32.u32 	%f34, %r678;
	add.f32 	%f35, %f33, %f34;
	mul.wide.s32 	%rd355, %r648, 8;
	add.s64 	%rd356, %rd5, %rd355;
	ld.local.u32 	%r679, [%rd356];
	add.s32 	%r680, %r679, %r787;
	add.s64 	%rd357, %rd3, %rd355;
	ld.local.u32 	%r681, [%rd357];
	ld.local.u32 	%r682, [%rd403+24];
	add.s32 	%r683, %r682, %r788;
	ld.local.u32 	%r684, [%rd402+24];
	sub.s32 	%r685, %r680, %r681;
	mul.lo.s32 	%r686, %r685, %r685;
	sub.s32 	%r687, %r683, %r684;
	mad.lo.s32 	%r688, %r687, %r687, %r686;
	cvt.rn.f32.u32 	%f36, %r688;
	add.f32 	%f61, %f35, %f36;
	add.s32 	%r789, %r789, 8;
	add.s64 	%rd404, %rd404, 32;
	add.s64 	%rd403, %rd403, 64;
	add.s64 	%rd402, %rd402, 64;
	setp.ne.s32 	%p157, %r789, 0;
	mov.u32 	%r791, %r183;
	@%p157 bra 	$L__BB0_302;
$L__BB0_303:
	setp.eq.s32 	%p158, %r182, 0;
	@%p158 bra 	$L__BB0_311;
	setp.lt.u32 	%p159, %r181, 3;
	@%p159 bra 	$L__BB0_306;
	mul.wide.u32 	%rd358, %r791, 4;
	add.s64 	%rd359, %rd6, %rd358;
	ld.local.u32 	%r689, [%rd359];
	mul.wide.s32 	%rd360, %r689, 8;
	add.s64 	%rd361, %rd5, %rd360;
	ld.local.u32 	%r690, [%rd361];
	add.s32 	%r691, %r690, %r787;
	add.s64 	%rd362, %rd3, %rd360;
	ld.local.u32 	%r692, [%rd362];
	mul.wide.u32 	%rd363, %r791, 8;
	add.s64 	%rd364, %rd5, %rd363;
	ld.local.u32 	%r693, [%rd364+4];
	add.s32 	%r694, %r693, %r788;
	add.s64 	%rd365, %rd3, %rd363;
	ld.local.u32 	%r695, [%rd365+4];
	sub.s32 	%r696, %r691, %r692;
	mul.lo.s32 	%r697, %r696, %r696;
	sub.s32 	%r698, %r694, %r695;
	mad.lo.s32 	%r699, %r698, %r698, %r697;
	cvt.rn.f32.u32 	%f38, %r699;
	add.f32 	%f39, %f61, %f38;
	ld.local.u32 	%r700, [%rd359+4];
	mul.wide.s32 	%rd366, %r700, 8;
	add.s64 	%rd367, %rd5, %rd366;
	ld.local.u32 	%r701, [%rd367];
	add.s32 	%r702, %r701, %r787;
	add.s64 	%rd368, %rd3, %rd366;
	ld.local.u32 	%r703, [%rd368];
	ld.local.u32 	%r704, [%rd364+12];
	add.s32 	%r705, %r704, %r788;
	ld.local.u32 	%r706, [%rd365+12];
	sub.s32 	%r707, %r702, %r703;
	mul.lo.s32 	%r708, %r707, %r707;
	sub.s32 	%r709, %r705, %r706;
	mad.lo.s32 	%r710, %r709, %r709, %r708;
	cvt.rn.f32.u32 	%f40, %r710;
	add.f32 	%f41, %f39, %f40;
	ld.local.u32 	%r711, [%rd359+8];
	mul.wide.s32 	%rd369, %r711, 8;
	add.s64 	%rd370, %rd5, %rd369;
	ld.local.u32 	%r712, [%rd370];
	add.s32 	%r713, %r712, %r787;
	add.s64 	%rd371, %rd3, %rd369;
	ld.local.u32 	%r714, [%rd371];
	ld.local.u32 	%r715, [%rd364+20];
	add.s32 	%r716, %r715, %r788;
	ld.local.u32 	%r717, [%rd365+20];
	sub.s32 	%r718, %r713, %r714;
	mul.lo.s32 	%r719, %r718, %r718;
	sub.s32 	%r720, %r716, %r717;
	mad.lo.s32 	%r721, %r720, %r720, %r719;
	cvt.rn.f32.u32 	%f42, %r721;
	add.f32 	%f43, %f41, %f42;
	ld.local.u32 	%r722, [%rd359+12];
	mul.wide.s32 	%rd372, %r722, 8;
	add.s64 	%rd373, %rd5, %rd372;
	ld.local.u32 	%r723, [%rd373];
	add.s32 	%r724, %r723, %r787;
	add.s64 	%rd374, %rd3, %rd372;
	ld.local.u32 	%r725, [%rd374];
	ld.local.u32 	%r726, [%rd364+28];
	add.s32 	%r727, %r726, %r788;
	ld.local.u32 	%r728, [%rd365+28];
	sub.s32 	%r729, %r724, %r725;
	mul.lo.s32 	%r730, %r729, %r729;
	sub.s32 	%r731, %r727, %r728;
	mad.lo.s32 	%r732, %r731, %r731, %r730;
	cvt.rn.f32.u32 	%f44, %r732;
	add.f32 	%f61, %f43, %f44;
	add.s32 	%r791, %r791, 4;
$L__BB0_306:
	setp.eq.s32 	%p160, %r184, 0;
	@%p160 bra 	$L__BB0_311;
	and.b16  	%rs8, %rs1, 3;
	setp.eq.s16 	%p161, %rs8, 1;
	@%p161 bra 	$L__BB0_309;
	mul.wide.u32 	%rd375, %r791, 4;
	add.s64 	%rd376, %rd6, %rd375;
	ld.local.u32 	%r733, [%rd376];
	mul.wide.s32 	%rd377, %r733, 8;
	add.s64 	%rd378, %rd5, %rd377;
	ld.local.u32 	%r734, [%rd378];
	add.s32 	%r735, %r734, %r787;
	add.s64 	%rd379, %rd3, %rd377;
	ld.local.u32 	%r736, [%rd379];
	mul.wide.u32 	%rd380, %r791, 8;
	add.s64 	%rd381, %rd5, %rd380;
	ld.local.u32 	%r737, [%rd381+4];
	add.s32 	%r738, %r737, %r788;
	add.s64 	%rd382, %rd3, %rd380;
	ld.local.u32 	%r739, [%rd382+4];
	sub.s32 	%r740, %r735, %r736;
	mul.lo.s32 	%r741, %r740, %r740;
	sub.s32 	%r742, %r738, %r739;
	mad.lo.s32 	%r743, %r742, %r742, %r741;
	cvt.rn.f32.u32 	%f46, %r743;
	add.f32 	%f47, %f61, %f46;
	ld.local.u32 	%r744, [%rd376+4];
	mul.wide.s32 	%rd383, %r744, 8;
	add.s64 	%rd384, %rd5, %rd383;
	ld.local.u32 	%r745, [%rd384];
	add.s32 	%r746, %r745, %r787;
	add.s64 	%rd385, %rd3, %rd383;
	ld.local.u32 	%r747, [%rd385];
	ld.local.u32 	%r748, [%rd381+12];
	add.s32 	%r749, %r748, %r788;
	ld.local.u32 	%r750, [%rd382+12];
	sub.s32 	%r751, %r746, %r747;
	mul.lo.s32 	%r752, %r751, %r751;
	sub.s32 	%r753, %r749, %r750;
	mad.lo.s32 	%r754, %r753, %r753, %r752;
	cvt.rn.f32.u32 	%f48, %r754;
	add.f32 	%f61, %f47, %f48;
	add.s32 	%r791, %r791, 2;
$L__BB0_309:
	setp.eq.s16 	%p162, %rs5, 0;
	@%p162 bra 	$L__BB0_311;
	mul.wide.u32 	%rd386, %r791, 4;
	add.s64 	%rd387, %rd6, %rd386;
	ld.local.u32 	%r755, [%rd387];
	mul.wide.s32 	%rd388, %r755, 8;
	add.s64 	%rd389, %rd5, %rd388;
	ld.local.u32 	%r756, [%rd389];
	add.s32 	%r757, %r756, %r787;
	add.s64 	%rd390, %rd3, %rd388;
	ld.local.u32 	%r758, [%rd390];
	mul.wide.u32 	%rd391, %r791, 8;
	add.s64 	%rd392, %rd5, %rd391;
	ld.local.u32 	%r759, [%rd392+4];
	add.s32 	%r760, %r759, %r788;
	add.s64 	%rd393, %rd3, %rd391;
	ld.local.u32 	%r761, [%rd393+4];
	sub.s32 	%r762, %r757, %r758;
	mul.lo.s32 	%r763, %r762, %r762;
	sub.s32 	%r764, %r760, %r761;
	mad.lo.s32 	%r765, %r764, %r764, %r763;
	cvt.rn.f32.u32 	%f49, %r765;
	add.f32 	%f61, %f61, %f49;
$L__BB0_311:
	sqrt.rn.f32 	%f50, %f61;
	div.rn.f32 	%f51, %f50, %f1;
	setp.lt.f32 	%p163, %f51, %f53;
	selp.f32 	%f53, %f51, %f53, %p163;
	add.s32 	%r788, %r788, 1;
	setp.ne.s32 	%p164, %r788, 5;
	@%p164 bra 	$L__BB0_299;
	add.s32 	%r787, %r787, 1;
	setp.ne.s32 	%p165, %r787, 5;
	@%p165 bra 	$L__BB0_298;
	ld.param.u64 	%rd399, [_Z3sumPiPfS_S_S_S_iii_param_1];
	mov.u32 	%r766, %ctaid.x;
	mov.u32 	%r767, %ntid.x;
	mov.u32 	%r768, %tid.x;
	mad.lo.s32 	%r769, %r766, %r767, %r768;
	cvta.to.global.u64 	%rd394, %rd399;
	mul.wide.s32 	%rd395, %r769, 4;
	add.s64 	%rd396, %rd394, %rd395;
	st.global.f32 	[%rd396], %f53;
$L__BB0_314:
	ret;

}


// ===== COMPILED SASS (sm_100) =====

	.target	sm_100

	.elftype	@"ET_EXEC"


//--------------------- .note.nv.tkinfo           --------------------------
	.section	.note.nv.tkinfo,"",@"SHT_NOTE"
	.sectionflags	@"SHF_NOTE_NV_TKINFO"
	.tkinfo
        /*0018*/ 	.word	0x00000002
        /*0030*/ 	.string	""
        /*0030*/ 	.string	"ptxas"
        /*0030*/ 	.string	"Cuda compilation tools, release 13.0, V13.0.88"
        /*0030*/ 	.string	"Build cuda_13.0.r13.0/compiler.36424714_0"
        /*0030*/ 	.string	"-arch sm_100 -m 64 "



//--------------------- .note.nv.cuinfo           --------------------------
	.section	.note.nv.cuinfo,"",@"SHT_NOTE"
	.sectionflags	@"SHF_NOTE_NV_CUINFO"
        /*0018*/ 	.short	0x0002
        /*001a*/ 	.short	0x0064
        /*001c*/ 	.short	0x0082
	.zero		2


//--------------------- .nv.info                  --------------------------
	.section	.nv.info,"",@"SHT_CUDA_INFO"
	.align	4


	//----- nvinfo : EIATTR_REGCOUNT
	.align		4
        /*0000*/ 	.byte	0x04, 0x2f
        /*0002*/ 	.short	(.L_2 - .L_1)
	.align		4
.L_1:
        /*0004*/ 	.word	index@(_Z3sumPiPfS_S_S_S_iii)
        /*0008*/ 	.word	0x00000022


	//----- nvinfo : EIATTR_FRAME_SIZE
	.align		4
.L_2:
        /*000c*/ 	.byte	0x04, 0x11
        /*000e*/ 	.short	(.L_4 - .L_3)
	.align		4
.L_3:
        /*0010*/ 	.word	index@($__internal_1_$__cuda_sm3x_div_rn_noftz_f32_slowpath)
        /*0014*/ 	.word	0x00000970


	//----- nvinfo : EIATTR_FRAME_SIZE
	.align		4
.L_4:
        /*0018*/ 	.byte	0x04, 0x11
        /*001a*/ 	.short	(.L_6 - .L_5)
	.align		4
.L_5:
        /*001c*/ 	.word	index@($__internal_0_$__cuda_sm20_sqrt_rn_f32_slowpath)
        /*0020*/ 	.word	0x00000970


	//----- nvinfo : EIATTR_FRAME_SIZE
	.align		4
.L_6:
        /*0024*/ 	.byte	0x04, 0x11
        /*0026*/ 	.short	(.L_8 - .L_7)
	.align		4
.L_7:
        /*0028*/ 	.word	index@(_Z3sumPiPfS_S_S_S_iii)
        /*002c*/ 	.word	0x00000970


	//----- nvinfo : EIATTR_MIN_STACK_SIZE
	.align		4
.L_8:
        /*0030*/ 	.byte	0x04, 0x12
        /*0032*/ 	.short	(.L_10 - .L_9)
	.align		4
.L_9:
        /*0034*/ 	.word	index@(_Z3sumPiPfS_S_S_S_iii)
        /*0038*/ 	.word	0x00000970
.L_10:


//--------------------- .nv.compat                --------------------------
	.section	.nv.compat,"",@"SHT_CUDA_COMPAT_INFO"
	.align	4
        /*0000*/ 	.byte	0x02, 0x09, 0x00, 0x00, 0x02, 0x02, 0x01, 0x00, 0x02, 0x05, 0x05, 0x00, 0x03, 0x07, 0x01, 0x01
        /*0010*/ 	.byte	0x02, 0x03, 0x00, 0x00, 0x02, 0x06, 0x01, 0x00, 0x04, 0x0b, 0x08, 0x00, 0x01, 0x00, 0x00, 0x00
        /*0020*/ 	.byte	0x00, 0x00, 0x00, 0x00


//--------------------- .nv.info._Z3sumPiPfS_S_S_S_iii --------------------------
	.section	.nv.info._Z3sumPiPfS_S_S_S_iii,"",@"SHT_CUDA_INFO"
	.sectionflags	@""
	.align	4


	//----- nvinfo : EIATTR_CUDA_API_VERSION
	.align		4
        /*0000*/ 	.byte	0x04, 0x37
        /*0002*/ 	.short	(.L_12 - .L_11)
.L_11:
        /*0004*/ 	.word	0x00000082


	//----- nvinfo : EIATTR_KPARAM_INFO
	.align		4
.L_12:
        /*0008*/ 	.byte	0x04, 0x17
        /*000a*/ 	.short	(.L_14 - .L_13)
.L_13:
        /*000c*/ 	.word	0x00000000
        /*0010*/ 	.short	0x0008
        /*0012*/ 	.short	0x0038
        /*0014*/ 	.byte	0x00, 0xf0, 0x11, 0x00


	//----- nvinfo : EIATTR_KPARAM_INFO
	.align		4
.L_14:
        /*0018*/ 	.byte	0x04, 0x17
        /*001a*/ 	.short	(.L_16 - .L_15)
.L_15:
        /*001c*/ 	.word	0x00000000
        /*0020*/ 	.short	0x0007
        /*0022*/ 	.short	0x0034
        /*0024*/ 	.byte	0x00, 0xf0, 0x11, 0x00


	//----- nvinfo : EIATTR_KPARAM_INFO
	.align		4
.L_16:
        /*0028*/ 	.byte	0x04, 0x17
        /*002a*/ 	.short	(.L_18 - .L_17)
.L_17:
        /*002c*/ 	.word	0x00000000
        /*0030*/ 	.short	0x0006
        /*0032*/ 	.short	0x0030
        /*0034*/ 	.byte	0x00, 0xf0, 0x11, 0x00


	//----- nvinfo : EIATTR_KPARAM_INFO
	.align		4
.L_18:
        /*0038*/ 	.byte	0x04, 0x17
        /*003a*/ 	.short	(.L_20 - .L_19)
.L_19:
        /*003c*/ 	.word	0x00000000
        /*0040*/ 	.short	0x0005
        /*0042*/ 	.short	0x0028
        /*0044*/ 	.byte	0x00, 0xf5, 0x21, 0x00


	//----- nvinfo : EIATTR_KPARAM_INFO
	.align		4
.L_20:
        /*0048*/ 	.byte	0x04, 0x17
        /*004a*/ 	.short	(.L_22 - .L_21)
.L_21:
        /*004c*/ 	.word	0x00000000
        /*0050*/ 	.short	0x0004
        /*0052*/ 	.short	0x0020
        /*0054*/ 	.byte	0x00, 0xf5, 0x21, 0x00


	//----- nvinfo : EIATTR_KPARAM_INFO
	.align		4
.L_22:
        /*0058*/ 	.byte	0x04, 0x17
        /*005a*/ 	.short	(.L_24 - .L_23)
.L_23:
        /*005c*/ 	.word	0x00000000
        /*0060*/ 	.short	0x0003
        /*0062*/ 	.short	0x0018
        /*0064*/ 	.byte	0x00, 0xf5, 0x21, 0x00


	//----- nvinfo : EIATTR_KPARAM_INFO
	.align		4
.L_24:
        /*0068*/ 	.byte	0x04, 0x17
        /*006a*/ 	.short	(.L_26 - .L_25)
.L_25:
        /*006c*/ 	.word	0x00000000
        /*0070*/ 	.short	0x0002
        /*0072*/ 	.short	0x0010
        /*0074*/ 	.byte	0x00, 0xf5, 0x21, 0x00


	//----- nvinfo : EIATTR_KPARAM_INFO
	.align		4
.L_26:
        /*0078*/ 	.byte	0x04, 0x17
        /*007a*/ 	.short	(.L_28 - .L_27)
.L_27:
        /*007c*/ 	.word	0x00000000
        /*0080*/ 	.short	0x0001
        /*0082*/ 	.short	0x0008
        /*0084*/ 	.byte	0x00, 0xf5, 0x21, 0x00


	//----- nvinfo : EIATTR_KPARAM_INFO
	.align		4
.L_28:
        /*0088*/ 	.byte	0x04, 0x17
        /*008a*/ 	.short	(.L_30 - .L_29)
.L_29:
        /*008c*/ 	.word	0x00000000
        /*0090*/ 	.short	0x0000
        /*0092*/ 	.short	0x0000
        /*0094*/ 	.byte	0x00, 0xf5, 0x21, 0x00


	//----- nvinfo : EIATTR_SPARSE_MMA_MASK
	.align		4
.L_30:
        /*0098*/ 	.byte	0x03, 0x50
        /*009a*/ 	.short	0x0000


	//----- nvinfo : EIATTR_MAXREG_COUNT
	.align		4
        /*009c*/ 	.byte	0x03, 0x1b
        /*009e*/ 	.short	0x00ff


	//----- nvinfo : EIATTR_EXTERNS
	.align		4
        /*00a0*/ 	.byte	0x04, 0x0f
        /*00a2*/ 	.short	(.L_32 - .L_31)


	//   ....[0]....
	.align		4
.L_31:
        /*00a4*/ 	.word	index@(vprintf)


	//----- nvinfo : EIATTR_MERCURY_ISA_VERSION
	.align		4
.L_32:
        /*00a8*/ 	.byte	0x03, 0x5f
        /*00aa*/ 	.short	0x0101


	//----- nvinfo : EIATTR_VRC_CTA_INIT_COUNT
	.align		4
        /*00ac*/ 	.byte	0x02, 0x4a
	.zero		1
	.zero		1


	//----- nvinfo : EIATTR_SYSCALL_OFFSETS
	.align		4
        /*00b0*/ 	.byte	0x04, 0x46
        /*00b2*/ 	.short	(.L_34 - .L_33)


	//   ....[0]....
.L_33:
        /*00b4*/ 	.word	0x000001b0


	//----- nvinfo : EIATTR_EXIT_INSTR_OFFSETS
	.align		4
.L_34:
        /*00b8*/ 	.byte	0x04, 0x1c
        /*00ba*/ 	.short	(.L_36 - .L_35)


	//   ....[0]....
.L_35:
        /*00bc*/ 	.word	0x000000d0


	//   ....[1]....
        /*00c0*/ 	.word	0x00000280


	//   ....[2]....
        /*00c4*/ 	.word	0x00005a70


	//----- nvinfo : EIATTR_CRS_STACK_SIZE
	.align		4
.L_36:
        /*00c8*/ 	.byte	0x04, 0x1e
        /*00ca*/ 	.short	(.L_38 - .L_37)
.L_37:
        /*00cc*/ 	.word	0x00000000


	//----- nvinfo : EIATTR_CBANK_PARAM_SIZE
	.align		4
.L_38:
        /*00d0*/ 	.byte	0x03, 0x19
        /*00d2*/ 	.short	0x003c


	//----- nvinfo : EIATTR_PARAM_CBANK
	.align		4
        /*00d4*/ 	.byte	0x04, 0x0a
        /*00d6*/ 	.short	(.L_40 - .L_39)
	.align		4
.L_39:
        /*00d8*/ 	.word	index@(.nv.constant0._Z3sumPiPfS_S_S_S_iii)
        /*00dc*/ 	.short	0x0380
        /*00de*/ 	.short	0x003c


	//----- nvinfo : EIATTR_SW_WAR
	.align		4
.L_40:
        /*00e0*/ 	.byte	0x04, 0x36
        /*00e2*/ 	.short	(.L_42 - .L_41)
.L_41:
        /*00e4*/ 	.word	0x00000008
.L_42:


//--------------------- .nv.callgraph             --------------------------
	.section	.nv.callgraph,"",@"SHT_CUDA_CALLGRAPH"
	.align	4
	.sectionentsize	8
	.align		4
        /*0000*/ 	.word	0x00000000
	.align		4
        /*0004*/ 	.word	0xffffffff
	.align		4
        /*0008*/ 	.word	index@(_Z3sumPiPfS_S_S_S_iii)
	.align		4
        /*000c*/ 	.word	index@(vprintf)
	.align		4
        /*0010*/ 	.word	0x00000000
	.align		4
        /*0014*/ 	.word	0xfffffffe
	.align		4
        /*0018*/ 	.word	0x00000000
	.align		4
        /*001c*/ 	.word	0xfffffffd
	.align		4
        /*0020*/ 	.word	0x00000000
	.align		4
        /*0024*/ 	.word	0xfffffffc


//--------------------- .nv.constant4             --------------------------
	.section	.nv.constant4,"a",@progbits
	.align	8
	.align		8
.nv.constant4:
        /*0000*/ 	.dword	vprintf
	.align		8
        /*0008*/ 	.dword	$str


//--------------------- .text._Z3sumPiPfS_S_S_S_iii --------------------------
	.section	.text._Z3sumPiPfS_S_S_S_iii,"ax",@progbits
	.align	128
        .global         _Z3sumPiPfS_S_S_S_iii
        .type           _Z3sumPiPfS_S_S_S_iii,@function
        .size           _Z3sumPiPfS_S_S_S_iii,(.L_x_63 - _Z3sumPiPfS_S_S_S_iii)
        .other          _Z3sumPiPfS_S_S_S_iii,@"STO_CUDA_ENTRY STV_DEFAULT"
_Z3sumPiPfS_S_S_S_iii:
.text._Z3sumPiPfS_S_S_S_iii:
[----:B------:R-:W0:Y:S01]  /*0000*/  LDC R1, c[0x0][0x37c] ;  /* 0x0000df00ff017b82 */ /* 0x000e220000000800 */
[----:B------:R-:W1:Y:S01]  /*0010*/  S2R R3, SR_TID.X ;  /* 0x0000000000037919 */ /* 0x000e620000002100 */
[----:B------:R-:W2:Y:S06]  /*0020*/  LDCU UR6, c[0x0][0x2fc] ;  /* 0x00005f80ff0677ac */ /* 0x000eac0008000800 */
[----:B------:R-:W1:Y:S01]  /*0030*/  S2UR UR7, SR_CTAID.X ;  /* 0x00000000000779c3 */ /* 0x000e620000002500 */
[----:B0-----:R-:W-:Y:S01]  /*0040*/  VIADD R1, R1, 0xfffff690 ;  /* 0xfffff69001017836 */ /* 0x001fe20000000000 */
[----:B------:R-:W0:Y:S01]  /*0050*/  LDCU UR4, c[0x0][0x3b4] ;  /* 0x00007680ff0477ac */ /* 0x000e220008000800 */
[----:B------:R-:W3:Y:S05]  /*0060*/  LDCU UR5, c[0x0][0x2f8] ;  /* 0x00005f00ff0577ac */ /* 0x000eea0008000800 */
[----:B------:R-:W1:Y:S01]  /*0070*/  LDC R18, c[0x0][0x360] ;  /* 0x0000d800ff127b82 */ /* 0x000e620000000800 */
[----:B0-----:R-:W-:Y:S01]  /*0080*/  ULEA UR4, UR4, 0xfffffffe, 0x1 ;  /* 0xfffffffe04047891 */ /* 0x001fe2000f8e08ff */
[----:B---3--:R-:W-:-:S05]  /*0090*/  IADD3 R6, P1, PT, R1, UR5, RZ ;  /* 0x0000000501067c10 */ /* 0x008fca000ff3e0ff */
[----:B--2---:R-:W-:Y:S02]  /*00a0*/  IMAD.X R7, RZ, RZ, UR6, P1 ;  /* 0x00000006ff077e24 */ /* 0x004fe400088e06ff */
[----:B-1----:R-:W-:-:S05]  /*00b0*/  IMAD R18, R18, UR7, R3 ;  /* 0x0000000712127c24 */ /* 0x002fca000f8e0203 */
[----:B------:R-:W-:-:S13]  /*00c0*/  ISETP.GE.AND P0, PT, R18, UR4, PT ;  /* 0x0000000412007c0c */ /* 0x000fda000bf06270 */
[----:B------:R-:W-:Y:S05]  /*00d0*/  @P0 EXIT ;  /* 0x000000000000094d */ /* 0x000fea0003800000 */
[----:B------:R-:W0:Y:S01]  /*00e0*/  LDC.64 R2, c[0x0][0x390] ;  /* 0x0000e400ff027b82 */ /* 0x000e220000000a00 */
[----:B------:R-:W1:Y:S01]  /*00f0*/  LDCU.64 UR36, c[0x0][0x358] ;  /* 0x00006b00ff2477ac */ /* 0x000e620008000a00 */
[----:B------:R-:W-:Y:S01]  /*0100*/  IMAD.SHL.U32 R5, R18, 0x2, RZ ;  /* 0x0000000212057824 */ /* 0x000fe200078e00ff */
[----:B------:R-:W-:Y:S01]  /*0110*/  MOV R0, 0x0 ;  /* 0x0000000000007802 */ /* 0x000fe20000000f00 */
[----:B------:R-:W2:Y:S02]  /*0120*/  LDCU.64 UR4, c[0x4][0x8] ;  /* 0x01000100ff0477ac */ /* 0x000ea40008000a00 */
[----:B0-----:R-:W-:-:S05]  /*0130*/  IMAD.WIDE R2, R5, 0x4, R2 ;  /* 0x0000000405027825 */ /* 0x001fca00078e0202 */
[----:B-1----:R-:W3:Y:S04]  /*0140*/  LDG.E R16, desc[UR36][R2.64] ;  /* 0x0000002402107981 */ /* 0x002ee8000c1e1900 */
[----:B------:R-:W3:Y:S01]  /*0150*/  LDG.E R17, desc[UR36][R2.64+0x4] ;  /* 0x0000042402117981 */ /* 0x000ee2000c1e1900 */
[----:B------:R0:W1:Y:S01]  /*0160*/  LDC.64 R8, c[0x4][R0] ;  /* 0x0100000000087b82 */ /* 0x0000620000000a00 */
[----:B--2---:R-:W-:Y:S02]  /*0170*/  IMAD.U32 R4, RZ, RZ, UR4 ;  /* 0x00000004ff047e24 */ /* 0x004fe4000f8e00ff */
[----:B------:R-:W-:Y:S01]  /*0180*/  IMAD.U32 R5, RZ, RZ, UR5 ;  /* 0x00000005ff057e24 */ /* 0x000fe2000f8e00ff */
[----:B-1-3--:R0:W-:Y:S06]  /*0190*/  STL.64 [R1], R16 ;  /* 0x0000001001007387 */ /* 0x00a1ec0000100a00 */
[----:B------:R-:W-:-:S07]  /*01a0*/  LEPC R20, `(.L_x_0) ;  /* 0x000000001014794e */ /* 0x000fce0000000000 */
[----:B0-----:R-:W-:Y:S05]  /*01b0*/  CALL.ABS.NOINC R8 ;  /* 0x0000000008007343 */ /* 0x001fea0003c00000 */
.L_x_0:
[----:B------:R-:W0:Y:S02]  /*01c0*/  LDC.64 R2, c[0x0][0x398] ;  /* 0x0000e600ff027b82 */ /* 0x000e240000000a00 */
[----:B0-----:R-:W-:-:S04]  /*01d0*/  IMAD.WIDE R4, R16, 0x4, R2 ;  /* 0x0000000410047825 */ /* 0x001fc800078e0202 */
[----:B------:R-:W-:Y:S01]  /*01e0*/  IMAD.WIDE R2, R17, 0x4, R2 ;  /* 0x0000000411027825 */ /* 0x000fe200078e0202 */
[----:B------:R-:W2:Y:S05]  /*01f0*/  LDG.E R0, desc[UR36][R4.64] ;  /* 0x0000002404007981 */ /* 0x000eaa000c1e1900 */
[----:B------:R-:W2:Y:S02]  /*0200*/  LDG.E R2, desc[UR36][R2.64] ;  /* 0x0000002402027981 */ /* 0x000ea4000c1e1900 */
[----:B--2---:R-:W-:-:S04]  /*0210*/  IADD3 R6, PT, PT, R0, -R2, RZ ;  /* 0x8000000200067210 */ /* 0x004fc80007ffe0ff */
[----:B------:R-:W-:-:S04]  /*0220*/  IABS R6, R6 ;  /* 0x0000000600067213 */ /* 0x000fc80000000000 */
[----:B------:R-:W-:-:S13]  /*0230*/  ISETP.GE.AND P0, PT, R6, 0x4, PT ;  /* 0x000000040600780c */ /* 0x000fda0003f06270 */
[----:B------:R-:W0:Y:S01]  /*0240*/  @P0 LDC.64 R6, c[0x0][0x388] ;  /* 0x0000e200ff060b82 */ /* 0x000e220000000a00 */
[----:B------:R-:W-:Y:S02]  /*0250*/  @P0 IMAD.MOV.U32 R9, RZ, RZ, -0x40800000 ;  /* 0xbf800000ff090424 */ /* 0x000fe400078e00ff */
[----:B0-----:R-:W-:-:S05]  /*0260*/  @P0 IMAD.WIDE R18, R18, 0x4, R6 ;  /* 0x0000000412120825 */ /* 0x001fca00078e0206 */
[----:B------:R0:W-:Y:S01]  /*0270*/  @P0 STG.E desc[UR36][R18.64], R9 ;  /* 0x0000000912000986 */ /* 0x0001e2000c101924 */
[----:B------:R-:W-:Y:S05]  /*0280*/  @P0 EXIT ;  /* 0x000000000000094d */ /* 0x000fea0003800000 */
[----:B0-----:R-:W0:Y:S01]  /*0290*/  LDC R18, c[0x0][0x3b8] ;  /* 0x0000ee00ff127b82 */ /* 0x001e220000000800 */
[----:B------:R-:W-:Y:S01]  /*02a0*/  VIADD R3, R1, 0x320 ;  /* 0x0000032001037836 */ /* 0x000fe20000000000 */
[----:B0-----:R-:W-:Y:S01]  /*02b0*/  ISETP.GE.AND P1, PT, R18, 0x1, PT ;  /* 0x000000011200780c */ /* 0x001fe20003f26270 */
[----:B------:R-:W-:-:S12]  /*02c0*/  IMAD R17, R17, R18, RZ ;  /* 0x0000001211117224 */ /* 0x000fd800078e02ff */
[----:B------:R-:W-:Y:S05]  /*02d0*/  @!P1 BRA `(.L_x_1) ;  /* 0x0000000800709947 */ /* 0x000fea0003800000 */
[----:B------:R-:W-:Y:S01]  /*02e0*/  IMAD R21, R16, R18, RZ ;  /* 0x0000001210157224 */ /* 0x000fe200078e02ff */
[----:B------:R-:W-:Y:S01]  /*02f0*/  BSSY.RECONVERGENT B0, `(.L_x_2) ;  /* 0x000008a000007945 */ /* 0x000fe20003800200 */
[----:B------:R-:W-:Y:S02]  /*0300*/  IMAD.MOV.U32 R20, RZ, RZ, RZ ;  /* 0x000000ffff147224 */ /* 0x000fe400078e00ff */
[----:B------:R-:W-:Y:S01]  /*0310*/  VIADD R4, R21, 0x2 ;  /* 0x0000000215047836 */ /* 0x000fe20000000000 */
[----:B------:R-:W-:-:S04]  /*0320*/  LOP3.LUT R5, RZ, R21, RZ, 0x33, !PT ;  /* 0x00000015ff057212 */ /* 0x000fc800078e33ff */
[----:B------:R-:W-:-:S05]  /*0330*/  VIADDMNMX R4, R21, R18, R4, !PT ;  /* 0x0000001215047246 */ /* 0x000fca0007800104 */
[----:B------:R-:W-:-:S05]  /*0340*/  IMAD.IADD R4, R4, 0x1, R5 ;  /* 0x0000000104047824 */ /* 0x000fca00078e0205 */
[C---:B------:R-:W-:Y:S02]  /*0350*/  ISETP.GE.U32.AND P0, PT, R4.reuse, 0x6, PT ;  /* 0x000000060400780c */ /* 0x040fe40003f06070 */
[----:B------:R-:W-:-:S04]  /*0360*/  LEA.HI R4, R4, 0x1, RZ, 0x1f ;  /* 0x0000000104047811 */ /* 0x000fc800078ff8ff */
[----:B------:R-:W-:-:S07]  /*0370*/  LOP3.LUT R16, R4, 0x3, RZ, 0xc0, !PT ;  /* 0x0000000304107812 */ /* 0x000fce00078ec0ff */
[----:B------:R-:W-:Y:S05]  /*0380*/  @!P0 BRA `(.L_x_3) ;  /* 0x0000000800008947 */ /* 0x000fea0003800000 */
[----:B------:R-:W-:Y:S01]  /*0390*/  LOP3.LUT R20, R4, 0xfffffffc, RZ, 0xc0, !PT ;  /* 0xfffffffc04147812 */ /* 0x000fe200078ec0ff */
[----:B------:R-:W-:Y:S01]  /*03a0*/  BSSY.RELIABLE B1, `(.L_x_4) ;  /* 0x000006d000017945 */ /* 0x000fe20003800100 */
[----:B------:R-:W-:Y:S02]  /*03b0*/  HFMA2 R19, -RZ, RZ, 0, 0 ;  /* 0x00000000ff137431 */ /* 0x000fe400000001ff */
[----:B------:R-:W-:-:S13]  /*03c0*/  ISETP.GT.AND P0, PT, R20, RZ, PT ;  /* 0x000000ff1400720c */ /* 0x000fda0003f04270 */
[----:B------:R-:W-:Y:S05]  /*03d0*/  @!P0 BRA `(.L_x_5) ;  /* 0x0000000400a48947 */ /* 0x000fea0003800000 */
[----:B------:R-:W-:Y:S01]  /*03e0*/  IMAD.IADD R4, R20, 0x1, -R19 ;  /* 0x0000000114047824 */ /* 0x000fe200078e0a13 */
[----:B------:R-:W-:Y:S01]  /*03f0*/  BSSY.RECONVERGENT B2, `(.L_x_6) ;  /* 0x0000041000027945 */ /* 0x000fe20003800200 */
[----:B------:R-:W-:-:S03]  /*0400*/  PLOP3.LUT P0, PT, PT, PT, PT, 0x80, 0x8 ;  /* 0x000000000008781c */ /* 0x000fc60003f0f070 */
[----:B------:R-:W-:-:S13]  /*0410*/  ISETP.GT.AND P2, PT, R4, 0xc, PT ;  /* 0x0000000c0400780c */ /* 0x000fda0003f44270 */
[----:B------:R-:W-:Y:S05]  /*0420*/  @!P2 BRA `(.L_x_7) ;  /* 0x0000000000f4a947 */ /* 0x000fea0003800000 */
[----:B------:R-:W-:Y:S01]  /*0430*/  PLOP3.LUT P0, PT, PT, PT, PT, 0x8, 0x80 ;  /* 0x000000000080781c */ /* 0x000fe20003f0e170 */
[----:B------:R-:W-:-:S12]  /*0440*/  VIADD R22, R20, 0xfffffff4 ;  /* 0xfffffff414167836 */ /* 0x000fd80000000000 */
.L_x_8:
[----:B0-----:R-:W0:Y:S02]  /*0450*/  LDC.64 R12, c[0x0][0x380] ;  /* 0x0000e000ff0c7b82 */ /* 0x001e240000000a00 */
[----:B0-----:R-:W-:-:S05]  /*0460*/  IMAD.WIDE R14, R21, 0x4, R12 ;  /* 0x00000004150e7825 */ /* 0x001fca00078e020c */
[----:B------:R-:W2:Y:S04]  /*0470*/  LDG.E R8, desc[UR36][R14.64] ;  /* 0x000000240e087981 */ /* 0x000ea8000c1e1900 */
[----:B------:R-:W2:Y:S04]  /*0480*/  LDG.E R9, desc[UR36][R14.64+0x4] ;  /* 0x000004240e097981 */ /* 0x000ea8000c1e1900 */
[----:B------:R-:W2:Y:S04]  /*0490*/  LDG.E R10, desc[UR36][R14.64+0x8] ;  /* 0x000008240e0a7981 */ /* 0x000ea8000c1e1900 */
[----:B------:R-:W2:Y:S01]  /*04a0*/  LDG.E R11, desc[UR36][R14.64+0xc] ;  /* 0x00000c240e0b7981 */ /* 0x000ea2000c1e1900 */
[----:B------:R-:W-:-:S02]  /*04b0*/  VIADD R25, R21, 0x8 ;  /* 0x0000000815197836 */ /* 0x000fc40000000000 */
[----:B------:R-:W-:Y:S01]  /*04c0*/  IMAD R23, R19, 0x8, R3 ;  /* 0x0000000813177824 */ /* 0x000fe200078e0203 */
[----:B------:R-:W3:Y:S04]  /*04d0*/  LDG.E R4, desc[UR36][R14.64+0x10] ;  /* 0x000010240e047981 */ /* 0x000ee8000c1e1900 */
[----:B------:R-:W3:Y:S04]  /*04e0*/  LDG.E R5, desc[UR36][R14.64+0x14] ;  /* 0x000014240e057981 */ /* 0x000ee8000c1e1900 */
[----:B------:R-:W3:Y:S04]  /*04f0*/  LDG.E R6, desc[UR36][R14.64+0x18] ;  /* 0x000018240e067981 */ /* 0x000ee8000c1e1900 */
[----:B------:R0:W3:Y:S02]  /*0500*/  LDG.E R7, desc[UR36][R14.64+0x1c] ;  /* 0x00001c240e077981 */ /* 0x0000e4000c1e1900 */
[----:B0-----:R-:W-:-:S02]  /*0510*/  IMAD.WIDE R14, R25, 0x4, R12 ;  /* 0x00000004190e7825 */ /* 0x001fc400078e020c */
[----:B--2---:R0:W-:Y:S04]  /*0520*/  STL.128 [R23], R8 ;  /* 0x0000000817007387 */ /* 0x0041e80000100c00 */
[----:B0-----:R-:W2:Y:S04]  /*0530*/  LDG.E R8, desc[UR36][R14.64] ;  /* 0x000000240e087981 */ /* 0x001ea8000c1e1900 */
[----:B------:R-:W2:Y:S04]  /*0540*/  LDG.E R9, desc[UR36][R14.64+0x4] ;  /* 0x000004240e097981 */ /* 0x000ea8000c1e1900 */
[----:B------:R-:W2:Y:S04]  /*0550*/  LDG.E R10, desc[UR36][R14.64+0x8] ;  /* 0x000008240e0a7981 */ /* 0x000ea8000c1e1900 */
[----:B------:R-:W2:Y:S01]  /*0560*/  LDG.E R11, desc[UR36][R14.64+0xc] ;  /* 0x00000c240e0b7981 */ /* 0x000ea2000c1e1900 */
[----:B------:R-:W-:Y:S01]  /*0570*/  VIADD R24, R19, 0x4 ;  /* 0x0000000413187836 */ /* 0x000fe20000000000 */
[----:B------:R-:W-:-:S02]  /*0580*/  IADD3 R25, PT, PT, R21, 0x10, RZ ;  /* 0x0000001015197810 */ /* 0x000fc40007ffe0ff */
[----:B---3--:R0:W-:Y:S01]  /*0590*/  STL.128 [R23+0x10], R4 ;  /* 0x0000100417007387 */ /* 0x0081e20000100c00 */
[----:B------:R-:W-:-:S03]  /*05a0*/  IMAD R26, R24, 0x8, R3 ;  /* 0x00000008181a7824 */ /* 0x000fc600078e0203 */
[----:B0-----:R-:W3:Y:S04]  /*05b0*/  LDG.E R4, desc[UR36][R14.64+0x10] ;  /* 0x000010240e047981 */ /* 0x001ee8000c1e1900 */
        /* <DEDUP_REMOVED lines=9> */
[----:B------:R-:W-:-:S02]  /*0650*/  VIADD R24, R19, 0x8 ;  /* 0x0000000813187836 */ /* 0x000fc40000000000 */
[----:B------:R-:W-:Y:S01]  /*0660*/  VIADD R25, R21, 0x18 ;  /* 0x0000001815197836 */ /* 0x000fe20000000000 */
[----:B---3--:R0:W-:Y:S01]  /*0670*/  STL.128 [R26+0x10], R4 ;  /* 0x000010041a007387 */ /* 0x0081e20000100c00 */
[----:B------:R-:W-:Y:S02]  /*0680*/  IMAD R23, R24, 0x8, R3 ;  /* 0x0000000818177824 */ /* 0x000fe400078e0203 */
[----:B------:R-:W-:-:S05]  /*0690*/  IMAD.WIDE R24, R25, 0x4, R12 ;  /* 0x0000000419187825 */ /* 0x000fca00078e020c */
[----:B------:R-:W3:Y:S04]  /*06a0*/  LDG.E R12, desc[UR36][R24.64+0x10] ;  /* 0x00001024180c7981 */ /* 0x000ee8000c1e1900 */
[----:B------:R-:W3:Y:S04]  /*06b0*/  LDG.E R13, desc[UR36][R24.64+0x14] ;  /* 0x00001424180d7981 */ /* 0x000ee8000c1e1900 */
[----:B0-----:R-:W4:Y:S04]  /*06c0*/  LDG.E R4, desc[UR36][R14.64+0x10] ;  /* 0x000010240e047981 */ /* 0x001f28000c1e1900 */
[----:B------:R-:W4:Y:S04]  /*06d0*/  LDG.E R5, desc[UR36][R14.64+0x14] ;  /* 0x000014240e057981 */ /* 0x000f28000c1e1900 */
[----:B------:R-:W4:Y:S04]  /*06e0*/  LDG.E R6, desc[UR36][R14.64+0x18] ;  /* 0x000018240e067981 */ /* 0x000f28000c1e1900 */
[----:B------:R-:W4:Y:S04]  /*06f0*/  LDG.E R7, desc[UR36][R14.64+0x1c] ;  /* 0x00001c240e077981 */ /* 0x000f28000c1e1900 */
[----:B------:R-:W3:Y:S04]  /*0700*/  LDG.E R14, desc[UR36][R24.64+0x18] ;  /* 0x00001824180e7981 */ /* 0x000ee8000c1e1900 */
[----:B------:R-:W3:Y:S04]  /*0710*/  LDG.E R15, desc[UR36][R24.64+0x1c] ;  /* 0x00001c24180f7981 */ /* 0x000ee8000c1e1900 */
[----:B--2---:R0:W-:Y:S04]  /*0720*/  STL.128 [R23], R8 ;  /* 0x0000000817007387 */ /* 0x0041e80000100c00 */
[----:B0-----:R-:W2:Y:S04]  /*0730*/  LDG.E R8, desc[UR36][R24.64] ;  /* 0x0000002418087981 */ /* 0x001ea8000c1e1900 */
[----:B------:R-:W2:Y:S04]  /*0740*/  LDG.E R9, desc[UR36][R24.64+0x4] ;  /* 0x0000042418097981 */ /* 0x000ea8000c1e1900 */
[----:B------:R-:W2:Y:S04]  /*0750*/  LDG.E R10, desc[UR36][R24.64+0x8] ;  /* 0x00000824180a7981 */ /* 0x000ea8000c1e1900 */
[----:B------:R-:W2:Y:S01]  /*0760*/  LDG.E R11, desc[UR36][R24.64+0xc] ;  /* 0x00000c24180b7981 */ /* 0x000ea2000c1e1900 */
[----:B------:R-:W-:-:S05]  /*0770*/  VIADD R26, R19, 0xc ;  /* 0x0000000c131a7836 */ /* 0x000fca0000000000 */
[----:B------:R-:W-:Y:S01]  /*0780*/  LEA R26, R26, R3, 0x3 ;  /* 0x000000031a1a7211 */ /* 0x000fe200078e18ff */
[----:B----4-:R0:W-:Y:S01]  /*0790*/  STL.128 [R23+0x10], R4 ;  /* 0x0000100417007387 */ /* 0x0101e20000100c00 */
[----:B------:R-:W-:-:S05]  /*07a0*/  VIADD R19, R19, 0x10 ;  /* 0x0000001013137836 */ /* 0x000fca0000000000 */
[----:B------:R-:W-:Y:S01]  /*07b0*/  ISETP.GE.AND P2, PT, R19, R22, PT ;  /* 0x000000161300720c */ /* 0x000fe20003f46270 */
[----:B---3--:R0:W-:Y:S01]  /*07c0*/  STL.128 [R26+0x10], R12 ;  /* 0x0000100c1a007387 */ /* 0x0081e20000100c00 */
[----:B------:R-:W-:-:S03]  /*07d0*/  VIADD R21, R21, 0x20 ;  /* 0x0000002015157836 */ /* 0x000fc60000000000 */
[----:B--2---:R0:W-:Y:S08]  /*07e0*/  STL.128 [R26], R8 ;  /* 0x000000081a007387 */ /* 0x0041f00000100c00 */
[----:B------:R-:W-:Y:S05]  /*07f0*/  @!P2 BRA `(.L_x_8) ;  /* 0xfffffffc0014a947 */ /* 0x000fea000383ffff */
.L_x_7:
[----:B------:R-:W-:Y:S05]  /*0800*/  BSYNC.RECONVERGENT B2 ;  /* 0x0000000000027941 */ /* 0x000fea0003800200 */
.L_x_6:
[----:B0-----:R-:W-:Y:S01]  /*0810*/  IMAD.IADD R4, R20, 0x1, -R19 ;  /* 0x0000000114047824 */ /* 0x001fe200078e0a13 */
[----:B------:R-:W-:Y:S04]  /*0820*/  BSSY.RECONVERGENT B2, `(.L_x_9) ;  /* 0x0000021000027945 */ /* 0x000fe80003800200 */
[----:B------:R-:W-:-:S13]  /*0830*/  ISETP.GT.AND P2, PT, R4, 0x4, PT ;  /* 0x000000040400780c */ /* 0x000fda0003f44270 */
[----:B------:R-:W-:Y:S05]  /*0840*/  @!P2 BRA `(.L_x_10) ;  /* 0x000000000078a947 */ /* 0x000fea0003800000 */
[----:B------:R-:W0:Y:S02]  /*0850*/  LDC.64 R22, c[0x0][0x380] ;  /* 0x0000e000ff167b82 */ /* 0x000e240000000a00 */
[----:B0-----:R-:W-:-:S05]  /*0860*/  IMAD.WIDE R12, R21, 0x4, R22 ;  /* 0x00000004150c7825 */ /* 0x001fca00078e0216 */
[----:B------:R-:W2:Y:S04]  /*0870*/  LDG.E R8, desc[UR36][R12.64] ;  /* 0x000000240c087981 */ /* 0x000ea8000c1e1900 */
[----:B------:R-:W2:Y:S04]  /*0880*/  LDG.E R9, desc[UR36][R12.64+0x4] ;  /* 0x000004240c097981 */ /* 0x000ea8000c1e1900 */
[----:B------:R-:W2:Y:S04]  /*0890*/  LDG.E R10, desc[UR36][R12.64+0x8] ;  /* 0x000008240c0a7981 */ /* 0x000ea8000c1e1900 */
[----:B------:R-:W2:Y:S01]  /*08a0*/  LDG.E R11, desc[UR36][R12.64+0xc] ;  /* 0x00000c240c0b7981 */ /* 0x000ea2000c1e1900 */
[----:B------:R-:W-:-:S02]  /*08b0*/  VIADD R5, R21, 0x8 ;  /* 0x0000000815057836 */ /* 0x000fc40000000000 */
[----:B------:R-:W-:Y:S01]  /*08c0*/  IMAD R24, R19, 0x8, R3 ;  /* 0x0000000813187824 */ /* 0x000fe200078e0203 */
[----:B------:R-:W3:Y:S01]  /*08d0*/  LDG.E R4, desc[UR36][R12.64+0x10] ;  /* 0x000010240c047981 */ /* 0x000ee2000c1e1900 */
[----:B------:R-:W-:-:S03]  /*08e0*/  IMAD.WIDE R22, R5, 0x4, R22 ;  /* 0x0000000405167825 */ /* 0x000fc600078e0216 */
[----:B------:R-:W3:Y:S04]  /*08f0*/  LDG.E R5, desc[UR36][R12.64+0x14] ;  /* 0x000014240c057981 */ /* 0x000ee8000c1e1900 */
[----:B------:R-:W3:Y:S04]  /*0900*/  LDG.E R6, desc[UR36][R12.64+0x18] ;  /* 0x000018240c067981 */ /* 0x000ee8000c1e1900 */
[----:B------:R-:W3:Y:S04]  /*0910*/  LDG.E R7, desc[UR36][R12.64+0x1c] ;  /* 0x00001c240c077981 */ /* 0x000ee8000c1e1900 */
[----:B------:R-:W4:Y:S04]  /*0920*/  LDG.E R14, desc[UR36][R22.64+0x18] ;  /* 0x00001824160e7981 */ /* 0x000f28000c1e1900 */
[----:B------:R-:W4:Y:S04]  /*0930*/  LDG.E R15, desc[UR36][R22.64+0x1c] ;  /* 0x00001c24160f7981 */ /* 0x000f28000c1e1900 */
[----:B------:R-:W4:Y:S04]  /*0940*/  LDG.E R12, desc[UR36][R22.64+0x10] ;  /* 0x00001024160c7981 */ /* 0x000f28000c1e1900 */
[----:B------:R-:W4:Y:S04]  /*0950*/  LDG.E R13, desc[UR36][R22.64+0x14] ;  /* 0x00001424160d7981 */ /* 0x000f28000c1e1900 */
[----:B--2---:R0:W-:Y:S04]  /*0960*/  STL.128 [R24], R8 ;  /* 0x0000000818007387 */ /* 0x0041e80000100c00 */
[----:B0-----:R-:W2:Y:S04]  /*0970*/  LDG.E R8, desc[UR36][R22.64] ;  /* 0x0000002416087981 */ /* 0x001ea8000c1e1900 */
[----:B------:R-:W2:Y:S04]  /*0980*/  LDG.E R9, desc[UR36][R22.64+0x4] ;  /* 0x0000042416097981 */ /* 0x000ea8000c1e1900 */
[----:B------:R-:W2:Y:S04]  /*0990*/  LDG.E R10, desc[UR36][R22.64+0x8] ;  /* 0x00000824160a7981 */ /* 0x000ea8000c1e1900 */
[----:B------:R-:W2:Y:S01]  /*09a0*/  LDG.E R11, desc[UR36][R22.64+0xc] ;  /* 0x00000c24160b7981 */ /* 0x000ea2000c1e1900 */
[----:B------:R-:W-:-:S05]  /*09b0*/  IADD3 R26, PT, PT, R19, 0x4, RZ ;  /* 0x00000004131a7810 */ /* 0x000fca0007ffe0ff */
[----:B------:R-:W-:Y:S01]  /*09c0*/  IMAD R26, R26, 0x8, R3 ;  /* 0x000000081a1a7824 */ /* 0x000fe200078e0203 */
[----:B---3--:R0:W-:Y:S04]  /*09d0*/  STL.128 [R24+0x10], R4 ;  /* 0x0000100418007387 */ /* 0x0081e80000100c00 */
[----:B----4-:R0:W-:Y:S01]  /*09e0*/  STL.128 [R26+0x10], R12 ;  /* 0x0000100c1a007387 */ /* 0x0101e20000100c00 */
[----:B------:R-:W-:Y:S01]  /*09f0*/  PLOP3.LUT P0, PT, PT, PT, PT, 0x8, 0x80 ;  /* 0x000000000080781c */ /* 0x000fe20003f0e170 */
[----:B------:R-:W-:Y:S02]  /*0a00*/  VIADD R19, R19, 0x8 ;  /* 0x0000000813137836 */ /* 0x000fe40000000000 */
[----:B------:R-:W-:Y:S01]  /*0a10*/  VIADD R21, R21, 0x10 ;  /* 0x0000001015157836 */ /* 0x000fe20000000000 */
[----:B--2---:R0:W-:Y:S09]  /*0a20*/  STL.128 [R26], R8 ;  /* 0x000000081a007387 */ /* 0x0041f20000100c00 */
.L_x_10:
[----:B------:R-:W-:Y:S05]  /*0a30*/  BSYNC.RECONVERGENT B2 ;  /* 0x0000000000027941 */ /* 0x000fea0003800200 */
.L_x_9:
[----:B------:R-:W-:-:S13]  /*0a40*/  ISETP.NE.OR P0, PT, R19, R20, P0 ;  /* 0x000000141300720c */ /* 0x000fda0000705670 */
[----:B------:R-:W-:Y:S05]  /*0a50*/  @!P0 BREAK.RELIABLE B1 ;  /* 0x0000000000018942 */ /* 0x000fea0003800100 */
[----:B------:R-:W-:Y:S05]  /*0a60*/  @!P0 BRA `(.L_x_3) ;  /* 0x0000000000488947 */ /* 0x000fea0003800000 */
.L_x_5:
[----:B------:R-:W-:Y:S05]  /*0a70*/  BSYNC.RELIABLE B1 ;  /* 0x0000000000017941 */ /* 0x000fea0003800100 */
.L_x_4:
[----:B0-----:R-:W0:Y:S02]  /*0a80*/  LDC.64 R12, c[0x0][0x380] ;  /* 0x0000e000ff0c7b82 */ /* 0x001e240000000a00 */
[----:B0-----:R-:W-:-:S05]  /*0a90*/  IMAD.WIDE R12, R21, 0x4, R12 ;  /* 0x00000004150c7825 */ /* 0x001fca00078e020c */
[----:B-1----:R-:W2:Y:S04]  /*0aa0*/  LDG.E R4, desc[UR36][R12.64] ;  /* 0x000000240c047981 */ /* 0x002ea8000c1e1900 */
[----:B------:R-:W2:Y:S04]  /*0ab0*/  LDG.E R5, desc[UR36][R12.64+0x4] ;  /* 0x000004240c057981 */ /* 0x000ea8000c1e1900 */
[----:B------:R-:W2:Y:S04]  /*0ac0*/  LDG.E R6, desc[UR36][R12.64+0x8] ;  /* 0x000008240c067981 */ /* 0x000ea8000c1e1900 */
[----:B------:R-:W2:Y:S04]  /*0ad0*/  LDG.E R7, desc[UR36][R12.64+0xc] ;  /* 0x00000c240c077981 */ /* 0x000ea8000c1e1900 */
[----:B------:R-:W3:Y:S04]  /*0ae0*/  LDG.E R8, desc[UR36][R12.64+0x10] ;  /* 0x000010240c087981 */ /* 0x000ee8000c1e1900 */
[----:B------:R-:W3:Y:S04]  /*0af0*/  LDG.E R9, desc[UR36][R12.64+0x14] ;  /* 0x000014240c097981 */ /* 0x000ee8000c1e1900 */
[----:B------:R-:W3:Y:S04]  /*0b00*/  LDG.E R10, desc[UR36][R12.64+0x18] ;  /* 0x000018240c0a7981 */ /* 0x000ee8000c1e1900 */
[----:B------:R-:W3:Y:S01]  /*0b10*/  LDG.E R11, desc[UR36][R12.64+0x1c] ;  /* 0x00001c240c0b7981 */ /* 0x000ee2000c1e1900 */
[----:B------:R-:W-:Y:S01]  /*0b20*/  IMAD R14, R19, 0x8, R3 ;  /* 0x00000008130e7824 */ /* 0x000fe200078e0203 */
[----:B------:R-:W-:Y:S01]  /*0b30*/  IADD3 R21, PT, PT, R21, 0x8, RZ ;  /* 0x0000000815157810 */ /* 0x000fe20007ffe0ff */
[----:B------:R-:W-:-:S05]  /*0b40*/  VIADD R19, R19, 0x4 ;  /* 0x0000000413137836 */ /* 0x000fca0000000000 */
[----:B------:R-:W-:Y:S01]  /*0b50*/  ISETP.NE.AND P0, PT, R19, R20, PT ;  /* 0x000000141300720c */ /* 0x000fe20003f05270 */
[----:B--2---:R1:W-:Y:S04]  /*0b60*/  STL.128 [R14], R4 ;  /* 0x000000040e007387 */ /* 0x0043e80000100c00 */
[----:B---3--:R1:W-:Y:S08]  /*0b70*/  STL.128 [R14+0x10], R8 ;  /* 0x000010080e007387 */ /* 0x0083f00000100c00 */
[----:B------:R-:W-:Y:S05]  /*0b80*/  @P0 BRA `(.L_x_4) ;  /* 0xfffffffc00bc0947 */ /* 0x000fea000383ffff */
.L_x_3:
[----:B------:R-:W-:Y:S05]  /*0b90*/  BSYNC.RECONVERGENT B0 ;  /* 0x0000000000007941 */ /* 0x000fea0003800200 */
.L_x_2:
[----:B------:R-:W-:Y:S01]  /*0ba0*/  ISETP.NE.AND P0, PT, R16, RZ, PT ;  /* 0x000000ff1000720c */ /* 0x000fe20003f05270 */
[----:B------:R-:W-:-:S12]  /*0bb0*/  BSSY.RECONVERGENT B0, `(.L_x_1) ;  /* 0x000000e000007945 */ /* 0x000fd80003800200 */
[----:B------:R-:W-:Y:S05]  /*0bc0*/  @!P0 BRA `(.L_x_11) ;  /* 0x0000000000308947 */ /* 0x000fea0003800000 */
[----:B01----:R-:W0:Y:S01]  /*0bd0*/  LDC.64 R4, c[0x0][0x380] ;  /* 0x0000e000ff047b82 */ /* 0x003e220000000a00 */
[----:B------:R-:W-:-:S07]  /*0be0*/  IMAD.MOV.U32 R9, RZ, RZ, RZ ;  /* 0x000000ffff097224 */ /* 0x000fce00078e00ff */
.L_x_12:
[----:B0-----:R-:W-:-:S05]  /*0bf0*/  IMAD.WIDE R6, R21, 0x4, R4 ;  /* 0x0000000415067825 */ /* 0x001fca00078e0204 */
[----:B--2---:R-:W2:Y:S04]  /*0c00*/  LDG.E R10, desc[UR36][R6.64] ;  /* 0x00000024060a7981 */ /* 0x004ea8000c1e1900 */
[----:B------:R-:W2:Y:S01]  /*0c10*/  LDG.E R11, desc[UR36][R6.64+0x4] ;  /* 0x00000424060b7981 */ /* 0x000ea2000c1e1900 */
[C---:B------:R-:W-:Y:S02]  /*0c20*/  IMAD R8, R20.reuse, 0x8, R3 ;  /* 0x0000000814087824 */ /* 0x040fe400078e0203 */
[----:B------:R-:W-:Y:S02]  /*0c30*/  VIADD R9, R9, 0x1 ;  /* 0x0000000109097836 */ /* 0x000fe40000000000 */
[----:B------:R-:W-:Y:S02]  /*0c40*/  VIADD R20, R20, 0x1 ;  /* 0x0000000114147836 */ /* 0x000fe40000000000 */
[----:B------:R-:W-:Y:S01]  /*0c50*/  VIADD R21, R21, 0x2 ;  /* 0x0000000215157836 */ /* 0x000fe20000000000 */
[----:B------:R-:W-:Y:S01]  /*0c60*/  ISETP.NE.AND P0, PT, R9, R16, PT ;  /* 0x000000100900720c */ /* 0x000fe20003f05270 */
[----:B--2---:R2:W-:-:S12]  /*0c70*/  STL.64 [R8], R10 ;  /* 0x0000000a08007387 */ /* 0x0045d80000100a00 */
[----:B------:R-:W-:Y:S05]  /*0c80*/  @P0 BRA `(.L_x_12) ;  /* 0xfffffffc00d80947 */ /* 0x000fea000383ffff */
.L_x_11:
[----:B------:R-:W-:Y:S05]  /*0c90*/  BSYNC.RECONVERGENT B0 ;  /* 0x0000000000007941 */ /* 0x000fea0003800200 */
.L_x_1:
[----:B------:R-:W-:Y:S05]  /*0ca0*/  @!P1 BRA `(.L_x_13) ;  /* 0x0000000800709947 */ /* 0x000fea0003800000 */
[C---:B01----:R-:W-:Y:S01]  /*0cb0*/  IADD3 R4, PT, PT, R17.reuse, 0x2, RZ ;  /* 0x0000000211047810 */ /* 0x043fe20007ffe0ff */
[----:B------:R-:W-:Y:S01]  /*0cc0*/  BSSY.RECONVERGENT B0, `(.L_x_14) ;  /* 0x000008a000007945 */ /* 0x000fe20003800200 */
[----:B------:R-:W-:Y:S01]  /*0cd0*/  LOP3.LUT R5, RZ, R17, RZ, 0x33, !PT ;  /* 0x00000011ff057212 */ /* 0x000fe200078e33ff */
[----:B------:R-:W-:Y:S01]  /*0ce0*/  IMAD.MOV.U32 R20, RZ, RZ, RZ ;  /* 0x000000ffff147224 */ /* 0x000fe200078e00ff */
[----:B------:R-:W-:Y:S01]  /*0cf0*/  VIADDMNMX R4, R17, R18, R4, !PT ;  /* 0x0000001211047246 */ /* 0x000fe20007800104 */
[----:B------:R-:W-:-:S04]  /*0d00*/  VIADD R18, R1, 0x640 ;  /* 0x0000064001127836 */ /* 0x000fc80000000000 */
[----:B------:R-:W-:-:S05]  /*0d10*/  IMAD.IADD R4, R4, 0x1, R5 ;  /* 0x0000000104047824 */ /* 0x000fca00078e0205 */
[C---:B------:R-:W-:Y:S02]  /*0d20*/  ISETP.GE.U32.AND P0, PT, R4.reuse, 0x6, PT ;  /* 0x000000060400780c */ /* 0x040fe40003f06070 */
[----:B------:R-:W-:-:S04]  /*0d30*/  LEA.HI R4, R4, 0x1, RZ, 0x1f ;  /* 0x0000000104047811 */ /* 0x000fc800078ff8ff */
[----:B------:R-:W-:-:S07]  /*0d40*/  LOP3.LUT R16, R4, 0x3, RZ, 0xc0, !PT ;  /* 0x0000000304107812 */ /* 0x000fce00078ec0ff */
[----:B------:R-:W-:Y:S05]  /*0d50*/  @!P0 BRA `(.L_x_15) ;  /* 0x0000000800008947 */ /* 0x000fea0003800000 */
[----:B------:R-:W-:Y:S01]  /*0d60*/  LOP3.LUT R20, R4, 0xfffffffc, RZ, 0xc0, !PT ;  /* 0xfffffffc04147812 */ /* 0x000fe200078ec0ff */
[----:B------:R-:W-:Y:S01]  /*0d70*/  BSSY.RELIABLE B1, `(.L_x_16) ;  /* 0x000006d000017945 */ /* 0x000fe20003800100 */
[----:B------:R-:W-:Y:S02]  /*0d80*/  IMAD.MOV.U32 R19, RZ, RZ, RZ ;  /* 0x000000ffff137224 */ /* 0x000fe400078e00ff */
[----:B------:R-:W-:-:S13]  /*0d90*/  ISETP.GT.AND P0, PT, R20, RZ, PT ;  /* 0x000000ff1400720c */ /* 0x000fda0003f04270 */
[----:B------:R-:W-:Y:S05]  /*0da0*/  @!P0 BRA `(.L_x_17) ;  /* 0x0000000400a48947 */ /* 0x000fea0003800000 */
[----:B------:R-:W-:Y:S01]  /*0db0*/  IMAD.IADD R4, R20, 0x1, -R19 ;  /* 0x0000000114047824 */ /* 0x000fe200078e0a13 */
[----:B------:R-:W-:Y:S01]  /*0dc0*/  BSSY.RECONVERGENT B2, `(.L_x_18) ;  /* 0x0000041000027945 */ /* 0x000fe20003800200 */
[----:B------:R-:W-:-:S03]  /*0dd0*/  PLOP3.LUT P0, PT, PT, PT, PT, 0x80, 0x8 ;  /* 0x000000000008781c */ /* 0x000fc60003f0f070 */
[----:B------:R-:W-:-:S13]  /*0de0*/  ISETP.GT.AND P1, PT, R4, 0xc, PT ;  /* 0x0000000c0400780c */ /* 0x000fda0003f24270 */
[----:B------:R-:W-:Y:S05]  /*0df0*/  @!P1 BRA `(.L_x_19) ;  /* 0x0000000000f49947 */ /* 0x000fea0003800000 */
[----:B------:R-:W-:Y:S02]  /*0e00*/  PLOP3.LUT P0, PT, PT, PT, PT, 0x8, 0x80 ;  /* 0x000000000080781c */ /* 0x000fe40003f0e170 */
[----:B------:R-:W-:-:S11]  /*0e10*/  IADD3 R21, PT, PT, R20, -0xc, RZ ;  /* 0xfffffff414157810 */ /* 0x000fd60007ffe0ff */
.L_x_20:
[----:B0-----:R-:W0:Y:S02]  /*0e20*/  LDC.64 R14, c[0x0][0x380] ;  /* 0x0000e000ff0e7b82 */ /* 0x001e240000000a00 */
[----:B0-----:R-:W-:-:S05]  /*0e30*/  IMAD.WIDE R24, R17, 0x4, R14 ;  /* 0x0000000411187825 */ /* 0x001fca00078e020e */
[----:B--2---:R-:W2:Y:S04]  /*0e40*/  LDG.E R8, desc[UR36][R24.64] ;  /* 0x0000002418087981 */ /* 0x004ea8000c1e1900 */
        /* <DEDUP_REMOVED lines=10> */
[----:B--2---:R0:W-:Y:S04]  /*0ef0*/  STL.128 [R13], R8 ;  /* 0x000000080d007387 */ /* 0x0041e80000100c00 */
[----:B0-----:R-:W2:Y:S04]  /*0f00*/  LDG.E R8, desc[UR36][R22.64] ;  /* 0x0000002416087981 */ /* 0x001ea8000c1e1900 */
[----:B------:R-:W2:Y:S04]  /*0f10*/  LDG.E R9, desc[UR36][R22.64+0x4] ;  /* 0x0000042416097981 */ /* 0x000ea8000c1e1900 */
[----:B------:R-:W2:Y:S04]  /*0f20*/  LDG.E R10, desc[UR36][R22.64+0x8] ;  /* 0x00000824160a7981 */ /* 0x000ea8000c1e1900 */
[----:B------:R-:W2:Y:S01]  /*0f30*/  LDG.E R11, desc[UR36][R22.64+0xc] ;  /* 0x00000c24160b7981 */ /* 0x000ea2000c1e1900 */
[----:B------:R-:W-:-:S02]  /*0f40*/  VIADD R27, R19, 0x4 ;  /* 0x00000004131b7836 */ /* 0x000fc40000000000 */
[----:B------:R-:W-:Y:S02]  /*0f50*/  VIADD R29, R17, 0x10 ;  /* 0x00000010111d7836 */ /* 0x000fe40000000000 */
[----:B------:R-:W-:Y:S02]  /*0f60*/  IMAD R12, R27, 0x8, R18 ;  /* 0x000000081b0c7824 */ /* 0x000fe400078e0212 */
[----:B------:R-:W-:Y:S01]  /*0f70*/  IMAD.WIDE R26, R29, 0x4, R14 ;  /* 0x000000041d1a7825 */ /* 0x000fe200078e020e */
[----:B---3--:R0:W-:Y:S04]  /*0f80*/  STL.128 [R13+0x10], R4 ;  /* 0x000010040d007387 */ /* 0x0081e80000100c00 */
[----:B0-----:R-:W3:Y:S04]  /*0f90*/  LDG.E R4, desc[UR36][R22.64+0x10] ;  /* 0x0000102416047981 */ /* 0x001ee8000c1e1900 */
[----:B------:R-:W3:Y:S04]  /*0fa0*/  LDG.E R5, desc[UR36][R22.64+0x14] ;  /* 0x0000142416057981 */ /* 0x000ee8000c1e1900 */
[----:B------:R-:W3:Y:S04]  /*0fb0*/  LDG.E R6, desc[UR36][R22.64+0x18] ;  /* 0x0000182416067981 */ /* 0x000ee8000c1e1900 */
[----:B------:R0:W3:Y:S04]  /*0fc0*/  LDG.E R7, desc[UR36][R22.64+0x1c] ;  /* 0x00001c2416077981 */ /* 0x0000e8000c1e1900 */
[----:B--2---:R1:W-:Y:S04]  /*0fd0*/  STL.128 [R12], R8 ;  /* 0x000000080c007387 */ /* 0x0043e80000100c00 */
[----:B-1----:R-:W2:Y:S04]  /*0fe0*/  LDG.E R8, desc[UR36][R26.64] ;  /* 0x000000241a087981 */ /* 0x002ea8000c1e1900 */
[----:B------:R-:W2:Y:S04]  /*0ff0*/  LDG.E R9, desc[UR36][R26.64+0x4] ;  /* 0x000004241a097981 */ /* 0x000ea8000c1e1900 */
[----:B------:R-:W2:Y:S04]  /*1000*/  LDG.E R10, desc[UR36][R26.64+0x8] ;  /* 0x000008241a0a7981 */ /* 0x000ea8000c1e1900 */
[----:B------:R-:W2:Y:S01]  /*1010*/  LDG.E R11, desc[UR36][R26.64+0xc] ;  /* 0x00000c241a0b7981 */ /* 0x000ea2000c1e1900 */
[----:B------:R-:W-:Y:S01]  /*1020*/  IADD3 R13, PT, PT, R19, 0x8, RZ ;  /* 0x00000008130d7810 */ /* 0x000fe20007ffe0ff */
[----:B------:R-:W-:-:S04]  /*1030*/  VIADD R25, R17, 0x18 ;  /* 0x0000001811197836 */ /* 0x000fc80000000000 */
[----:B0-----:R-:W-:Y:S02]  /*1040*/  IMAD R22, R13, 0x8, R18 ;  /* 0x000000080d167824 */ /* 0x001fe400078e0212 */
[----:B------:R-:W-:Y:S01]  /*1050*/  IMAD.WIDE R24, R25, 0x4, R14 ;  /* 0x0000000419187825 */ /* 0x000fe200078e020e */
[----:B---3--:R0:W-:Y:S04]  /*1060*/  STL.128 [R12+0x10], R4 ;  /* 0x000010040c007387 */ /* 0x0081e80000100c00 */
[----:B------:R-:W3:Y:S04]  /*1070*/  LDG.E R13, desc[UR36][R24.64+0x14] ;  /* 0x00001424180d7981 */ /* 0x000ee8000c1e1900 */
[----:B------:R-:W3:Y:S04]  /*1080*/  LDG.E R14, desc[UR36][R24.64+0x18] ;  /* 0x00001824180e7981 */ /* 0x000ee8000c1e1900 */
[----:B------:R-:W3:Y:S04]  /*1090*/  LDG.E R15, desc[UR36][R24.64+0x1c] ;  /* 0x00001c24180f7981 */ /* 0x000ee8000c1e1900 */
[----:B0-----:R-:W4:Y:S04]  /*10a0*/  LDG.E R4, desc[UR36][R26.64+0x10] ;  /* 0x000010241a047981 */ /* 0x001f28000c1e1900 */
[----:B------:R-:W4:Y:S04]  /*10b0*/  LDG.E R5, desc[UR36][R26.64+0x14] ;  /* 0x000014241a057981 */ /* 0x000f28000c1e1900 */
[----:B------:R-:W4:Y:S04]  /*10c0*/  LDG.E R6, desc[UR36][R26.64+0x18] ;  /* 0x000018241a067981 */ /* 0x000f28000c1e1900 */
[----:B------:R-:W4:Y:S04]  /*10d0*/  LDG.E R7, desc[UR36][R26.64+0x1c] ;  /* 0x00001c241a077981 */ /* 0x000f28000c1e1900 */
[----:B------:R-:W3:Y:S04]  /*10e0*/  LDG.E R12, desc[UR36][R24.64+0x10] ;  /* 0x00001024180c7981 */ /* 0x000ee8000c1e1900 */
[----:B--2---:R0:W-:Y:S04]  /*10f0*/  STL.128 [R22], R8 ;  /* 0x0000000816007387 */ /* 0x0041e80000100c00 */
[----:B0-----:R-:W2:Y:S04]  /*1100*/  LDG.E R8, desc[UR36][R24.64] ;  /* 0x0000002418087981 */ /* 0x001ea8000c1e1900 */
[----:B------:R-:W2:Y:S04]  /*1110*/  LDG.E R9, desc[UR36][R24.64+0x4] ;  /* 0x0000042418097981 */ /* 0x000ea8000c1e1900 */
[----:B------:R-:W2:Y:S04]  /*1120*/  LDG.E R10, desc[UR36][R24.64+0x8] ;  /* 0x00000824180a7981 */ /* 0x000ea8000c1e1900 */
[----:B------:R-:W2:Y:S01]  /*1130*/  LDG.E R11, desc[UR36][R24.64+0xc] ;  /* 0x00000c24180b7981 */ /* 0x000ea2000c1e1900 */
[----:B------:R-:W-:-:S04]  /*1140*/  VIADD R23, R19, 0xc ;  /* 0x0000000c13177836 */ /* 0x000fc80000000000 */
[----:B------:R-:W-:Y:S02]  /*1150*/  IMAD R23, R23, 0x8, R18 ;  /* 0x0000000817177824 */ /* 0x000fe400078e0212 */
[----:B------:R-:W-:Y:S01]  /*1160*/  VIADD R19, R19, 0x10 ;  /* 0x0000001013137836 */ /* 0x000fe20000000000 */
[----:B----4-:R0:W-:Y:S04]  /*1170*/  STL.128 [R22+0x10], R4 ;  /* 0x0000100416007387 */ /* 0x0101e80000100c00 */
[----:B---3--:R0:W-:Y:S01]  /*1180*/  STL.128 [R23+0x10], R12 ;  /* 0x0000100c17007387 */ /* 0x0081e20000100c00 */
[----:B------:R-:W-:Y:S02]  /*1190*/  ISETP.GE.AND P1, PT, R19, R21, PT ;  /* 0x000000151300720c */ /* 0x000fe40003f26270 */
[----:B------:R-:W-:Y:S01]  /*11a0*/  IADD3 R17, PT, PT, R17, 0x20, RZ ;  /* 0x0000002011117810 */ /* 0x000fe20007ffe0ff */
[----:B--2---:R0:W-:Y:S10]  /*11b0*/  STL.128 [R23], R8 ;  /* 0x0000000817007387 */ /* 0x0041f40000100c00 */
[----:B------:R-:W-:Y:S05]  /*11c0*/  @!P1 BRA `(.L_x_20) ;  /* 0xfffffffc00149947 */ /* 0x000fea000383ffff */
.L_x_19:
[----:B------:R-:W-:Y:S05]  /*11d0*/  BSYNC.RECONVERGENT B2 ;  /* 0x0000000000027941 */ /* 0x000fea0003800200 */
.L_x_18:
[----:B0-----:R-:W-:Y:S01]  /*11e0*/  IMAD.IADD R4, R20, 0x1, -R19 ;  /* 0x0000000114047824 */ /* 0x001fe200078e0a13 */
[----:B------:R-:W-:Y:S04]  /*11f0*/  BSSY.RECONVERGENT B2, `(.L_x_21) ;  /* 0x0000021000027945 */ /* 0x000fe80003800200 */
[----:B------:R-:W-:-:S13]  /*1200*/  ISETP.GT.AND P1, PT, R4, 0x4, PT ;  /* 0x000000040400780c */ /* 0x000fda0003f24270 */
[----:B------:R-:W-:Y:S05]  /*1210*/  @!P1 BRA `(.L_x_22) ;  /* 0x0000000000789947 */ /* 0x000fea0003800000 */
[----:B------:R-:W0:Y:S02]  /*1220*/  LDC.64 R22, c[0x0][0x380] ;  /* 0x0000e000ff167b82 */ /* 0x000e240000000a00 */
        /* <DEDUP_REMOVED lines=21> */
[----:B------:R-:W-:-:S04]  /*1380*/  VIADD R25, R19, 0x4 ;  /* 0x0000000413197836 */ /* 0x000fc80000000000 */
[----:B------:R-:W-:Y:S01]  /*1390*/  IMAD R25, R25, 0x8, R18 ;  /* 0x0000000819197824 */ /* 0x000fe200078e0212 */
[----:B---3--:R0:W-:Y:S04]  /*13a0*/  STL.128 [R21+0x10], R4 ;  /* 0x0000100415007387 */ /* 0x0081e80000100c00 */
[----:B----4-:R0:W-:Y:S01]  /*13b0*/  STL.128 [R25+0x10], R12 ;  /* 0x0000100c19007387 */ /* 0x0101e20000100c00 */
[----:B------:R-:W-:Y:S01]  /*13c0*/  PLOP3.LUT P0, PT, PT, PT, PT, 0x8, 0x80 ;  /* 0x000000000080781c */ /* 0x000fe20003f0e170 */
[----:B------:R-:W-:Y:S01]  /*13d0*/  VIADD R17, R17, 0x10 ;  /* 0x0000001011117836 */ /* 0x000fe20000000000 */
[----:B------:R-:W-:Y:S01]  /*13e0*/  IADD3 R19, PT, PT, R19, 0x8, RZ ;  /* 0x0000000813137810 */ /* 0x000fe20007ffe0ff */
[----:B--2---:R0:W-:Y:S10]  /*13f0*/  STL.128 [R25], R8 ;  /* 0x0000000819007387 */ /* 0x0041f40000100c00 */
.L_x_22:
[----:B------:R-:W-:Y:S05]  /*1400*/  BSYNC.RECONVERGENT B2 ;  /* 0x0000000000027941 */ /* 0x000fea0003800200 */
.L_x_21:
[----:B------:R-:W-:-:S13]  /*1410*/  ISETP.NE.OR P0, PT, R19, R20, P0 ;  /* 0x000000141300720c */ /* 0x000fda0000705670 */
[----:B------:R-:W-:Y:S05]  /*1420*/  @!P0 BREAK.RELIABLE B1 ;  /* 0x0000000000018942 */ /* 0x000fea0003800100 */
[----:B------:R-:W-:Y:S05]  /*1430*/  @!P0 BRA `(.L_x_15) ;  /* 0x0000000000488947 */ /* 0x000fea0003800000 */
.L_x_17:
[----:B------:R-:W-:Y:S05]  /*1440*/  BSYNC.RELIABLE B1 ;  /* 0x0000000000017941 */ /* 0x000fea0003800100 */
.L_x_16:
[----:B01----:R-:W0:Y:S02]  /*1450*/  LDC.64 R4, c[0x0][0x380] ;  /* 0x0000e000ff047b82 */ /* 0x003e240000000a00 */
[----:B0-----:R-:W-:-:S05]  /*1460*/  IMAD.WIDE R12, R17, 0x4, R4 ;  /* 0x00000004110c7825 */ /* 0x001fca00078e0204 */
[----:B------:R-:W3:Y:S04]  /*1470*/  LDG.E R4, desc[UR36][R12.64] ;  /* 0x000000240c047981 */ /* 0x000ee8000c1e1900 */
[----:B------:R-:W3:Y:S04]  /*1480*/  LDG.E R5, desc[UR36][R12.64+0x4] ;  /* 0x000004240c057981 */ /* 0x000ee8000c1e1900 */
[----:B------:R-:W3:Y:S04]  /*1490*/  LDG.E R6, desc[UR36][R12.64+0x8] ;  /* 0x000008240c067981 */ /* 0x000ee8000c1e1900 */
[----:B------:R-:W3:Y:S04]  /*14a0*/  LDG.E R7, desc[UR36][R12.64+0xc] ;  /* 0x00000c240c077981 */ /* 0x000ee8000c1e1900 */
[----:B--2---:R-:W2:Y:S04]  /*14b0*/  LDG.E R8, desc[UR36][R12.64+0x10] ;  /* 0x000010240c087981 */ /* 0x004ea8000c1e1900 */
[----:B------:R-:W2:Y:S04]  /*14c0*/  LDG.E R9, desc[UR36][R12.64+0x14] ;  /* 0x000014240c097981 */ /* 0x000ea8000c1e1900 */
[----:B------:R-:W2:Y:S04]  /*14d0*/  LDG.E R10, desc[UR36][R12.64+0x18] ;  /* 0x000018240c0a7981 */ /* 0x000ea8000c1e1900 */
[----:B------:R-:W2:Y:S01]  /*14e0*/  LDG.E R11, desc[UR36][R12.64+0x1c] ;  /* 0x00001c240c0b7981 */ /* 0x000ea2000c1e1900 */
[----:B------:R-:W-:-:S02]  /*14f0*/  IMAD R14, R19, 0x8, R18 ;  /* 0x00000008130e7824 */ /* 0x000fc400078e0212 */
[----:B------:R-:W-:Y:S02]  /*1500*/  VIADD R19, R19, 0x4 ;  /* 0x0000000413137836 */ /* 0x000fe40000000000 */
[----:B------:R-:W-:-:S03]  /*1510*/  VIADD R17, R17, 0x8 ;  /* 0x0000000811117836 */ /* 0x000fc60000000000 */
[----:B------:R-:W-:Y:S01]  /*1520*/  ISETP.NE.AND P0, PT, R19, R20, PT ;  /* 0x000000141300720c */ /* 0x000fe20003f05270 */
[----:B---3--:R1:W-:Y:S04]  /*1530*/  STL.128 [R14], R4 ;  /* 0x000000040e007387 */ /* 0x0083e80000100c00 */
[----:B--2---:R1:W-:Y:S08]  /*1540*/  STL.128 [R14+0x10], R8 ;  /* 0x000010080e007387 */ /* 0x0043f00000100c00 */
[----:B------:R-:W-:Y:S05]  /*1550*/  @P0 BRA `(.L_x_16) ;  /* 0xfffffffc00bc0947 */ /* 0x000fea000383ffff */
.L_x_15:
[----:B------:R-:W-:Y:S05]  /*1560*/  BSYNC.RECONVERGENT B0 ;  /* 0x0000000000007941 */ /* 0x000fea0003800200 */
.L_x_14:
[----:B------:R-:W-:Y:S01]  /*1570*/  ISETP.NE.AND P0, PT, R16, RZ, PT ;  /* 0x000000ff1000720c */ /* 0x000fe20003f05270 */
[----:B------:R-:W-:-:S12]  /*1580*/  BSSY.RECONVERGENT B0, `(.L_x_13) ;  /* 0x000000e000007945 */ /* 0x000fd80003800200 */
[----:B------:R-:W-:Y:S05]  /*1590*/  @!P0 BRA `(.L_x_23) ;  /* 0x0000000000308947 */ /* 0x000fea0003800000 */
[----:B01----:R-:W0:Y:S01]  /*15a0*/  LDC.64 R4, c[0x0][0x380] ;  /* 0x0000e000ff047b82 */ /* 0x003e220000000a00 */
[----:B------:R-:W-:-:S07]  /*15b0*/  IMAD.MOV.U32 R9, RZ, RZ, RZ ;  /* 0x000000ffff097224 */ /* 0x000fce00078e00ff */
.L_x_24:
[----:B0-----:R-:W-:-:S05]  /*15c0*/  IMAD.WIDE R6, R17, 0x4, R4 ;  /* 0x0000000411067825 */ /* 0x001fca00078e0204 */
[----:B--23--:R-:W2:Y:S04]  /*15d0*/  LDG.E R10, desc[UR36][R6.64] ;  /* 0x00000024060a7981 */ /* 0x00cea8000c1e1900 */
[----:B------:R-:W2:Y:S01]  /*15e0*/  LDG.E R11, desc[UR36][R6.64+0x4] ;  /* 0x00000424060b7981 */ /* 0x000ea2000c1e1900 */
[C---:B------:R-:W-:Y:S01]  /*15f0*/  LEA R8, R20.reuse, R18, 0x3 ;  /* 0x0000001214087211 */ /* 0x040fe200078e18ff */
[----:B------:R-:W-:Y:S02]  /*1600*/  VIADD R9, R9, 0x1 ;  /* 0x0000000109097836 */ /* 0x000fe40000000000 */
[----:B------:R-:W-:Y:S02]  /*1610*/  VIADD R20, R20, 0x1 ;  /* 0x0000000114147836 */ /* 0x000fe40000000000 */
[----:B------:R-:W-:Y:S01]  /*1620*/  VIADD R17, R17, 0x2 ;  /* 0x0000000211117836 */ /* 0x000fe20000000000 */
[----:B------:R-:W-:Y:S01]  /*1630*/  ISETP.NE.AND P0, PT, R9, R16, PT ;  /* 0x000000100900720c */ /* 0x000fe20003f05270 */
[----:B--2---:R3:W-:-:S12]  /*1640*/  STL.64 [R8], R10 ;  /* 0x0000000a08007387 */ /* 0x0047d80000100a00 */
[----:B------:R-:W-:Y:S05]  /*1650*/  @P0 BRA `(.L_x_24) ;  /* 0xfffffffc00d80947 */ /* 0x000fea000383ffff */
.L_x_23:
[----:B------:R-:W-:Y:S05]  /*1660*/  BSYNC.RECONVERGENT B0 ;  /* 0x0000000000007941 */ /* 0x000fea0003800200 */
.L_x_13:
[----:B0123--:R-:W0:Y:S01]  /*1670*/  LDC.64 R10, c[0x0][0x3a0] ;  /* 0x0000e800ff0a7b82 */ /* 0x00fe220000000a00 */
[----:B------:R-:W-:-:S04]  /*1680*/  IMAD R13, R0, 0x44, RZ ;  /* 0x00000044000d7824 */ /* 0x000fc800078e02ff */
[----:B0-----:R-:W-:-:S05]  /*1690*/  IMAD.WIDE R12, R13, 0x4, R10 ;  /* 0x000000040d0c7825 */ /* 0x001fca00078e020a */
[----:B------:R-:W2:Y:S04]  /*16a0*/  LDG.E R7, desc[UR36][R12.64] ;  /* 0x000000240c077981 */ /* 0x000ea8000c1e1900 */
[----:B------:R-:W3:Y:S01]  /*16b0*/  LDG.E R9, desc[UR36][R12.64+0x4] ;  /* 0x000004240c097981 */ /* 0x000ee2000c1e1900 */
[----:B------:R-:W-:-:S03]  /*16c0*/  VIADD R4, R1, 0x8 ;  /* 0x0000000801047836 */ /* 0x000fc60000000000 */
[----:B------:R-:W4:Y:S01]  /*16d0*/  LDG.E R5, desc[UR36][R12.64+0x8] ;  /* 0x000008240c057981 */ /* 0x000f22000c1e1900 */
[----:B--2---:R-:W-:-:S13]  /*16e0*/  ISETP.NE.AND P0, PT, R7, -0x1, PT ;  /* 0xffffffff0700780c */ /* 0x004fda0003f05270 */
[----:B------:R-:W2:Y:S01]  /*16f0*/  @P0 LDL.64 R20, [R1+0x320] ;  /* 0x0003200001140983 */ /* 0x000ea20000100a00 */
[----:B---3--:R-:W-:Y:S01]  /*1700*/  ISETP.NE.AND P1, PT, R9, -0x1, PT ;  /* 0xffffffff0900780c */ /* 0x008fe20003f25270 */
[----:B------:R-:W-:Y:S02]  /*1710*/  @P0 IMAD R6, R7, 0x8, R4 ;  /* 0x0000000807060824 */ /* 0x000fe400078e0204 */
[----:B------:R-:W3:Y:S04]  /*1720*/  LDG.E R7, desc[UR36][R12.64+0xc] ;  /* 0x00000c240c077981 */ /* 0x000ee8000c1e1900 */
[----:B--2---:R0:W-:Y:S06]  /*1730*/  @P0 STL.64 [R6], R20 ;  /* 0x0000001406000387 */ /* 0x0041ec0000100a00 */
[----:B------:R-:W2:Y:S01]  /*1740*/  @P1 LDL.64 R14, [R1+0x328] ;  /* 0x00032800010e1983 */ /* 0x000ea20000100a00 */
[----:B----4-:R-:W-:-:S02]  /*1750*/  ISETP.NE.AND P0, PT, R5, -0x1, PT ;  /* 0xffffffff0500780c */ /* 0x010fc40003f05270 */
[----:B------:R-:W-:Y:S02]  /*1760*/  @P1 LEA R8, R9, R4, 0x3 ;  /* 0x0000000409081211 */ /* 0x000fe400078e18ff */
[----:B------:R-:W4:Y:S04]  /*1770*/  LDG.E R9, desc[UR36][R12.64+0x10] ;  /* 0x000010240c097981 */ /* 0x000f28000c1e1900 */
[----:B--2---:R1:W-:Y:S05]  /*1780*/  @P1 STL.64 [R8], R14 ;  /* 0x0000000e08001387 */ /* 0x0043ea0000100a00 */
[----:B------:R-:W2:Y:S01]  /*1790*/  @P0 LDL.64 R16, [R1+0x330] ;  /* 0x0003300001100983 */ /* 0x000ea20000100a00 */
[----:B---3--:R-:W-:Y:S01]  /*17a0*/  ISETP.NE.AND P1, PT, R7, -0x1, PT ;  /* 0xffffffff0700780c */ /* 0x008fe20003f25270 */
[----:B------:R-:W-:-:S02]  /*17b0*/  @P0 IMAD R18, R5, 0x8, R4 ;  /* 0x0000000805120824 */ /* 0x000fc400078e0204 */
[----:B------:R-:W3:Y:S04]  /*17c0*/  LDG.E R5, desc[UR36][R12.64+0x14] ;  /* 0x000014240c057981 */ /* 0x000ee8000c1e1900 */
[----:B--2---:R2:W-:Y:S06]  /*17d0*/  @P0 STL.64 [R18], R16 ;  /* 0x0000001012000387 */ /* 0x0045ec0000100a00 */
[----:B0-----:R-:W5:Y:S01]  /*17e0*/  @P1 LDL.64 R20, [R1+0x338] ;  /* 0x0003380001141983 */ /* 0x001f620000100a00 */
[----:B----4-:R-:W-:Y:S01]  /*17f0*/  ISETP.NE.AND P0, PT, R9, -0x1, PT ;  /* 0xffffffff0900780c */ /* 0x010fe20003f05270 */
[----:B------:R-:W-:-:S02]  /*1800*/  @P1 IMAD R6, R7, 0x8, R4 ;  /* 0x0000000807061824 */ /* 0x000fc400078e0204 */
[----:B------:R-:W4:Y:S04]  /*1810*/  LDG.E R7, desc[UR36][R12.64+0x18] ;  /* 0x000018240c077981 */ /* 0x000f28000c1e1900 */
[----:B-----5:R0:W-:Y:S06]  /*1820*/  @P1 STL.64 [R6], R20 ;  /* 0x0000001406001387 */ /* 0x0201ec0000100a00 */
[----:B-1----:R-:W5:Y:S01]  /*1830*/  @P0 LDL.64 R14, [R1+0x340] ;  /* 0x00034000010e0983 */ /* 0x002f620000100a00 */
[----:B---3--:R-:W-:Y:S01]  /*1840*/  ISETP.NE.AND P1, PT, R5, -0x1, PT ;  /* 0xffffffff0500780c */ /* 0x008fe20003f25270 */
[----:B------:R-:W-:-:S02]  /*1850*/  @P0 IMAD R8, R9, 0x8, R4 ;  /* 0x0000000809080824 */ /* 0x000fc400078e0204 */
[----:B------:R-:W3:Y:S04]  /*1860*/  LDG.E R9, desc[UR36][R12.64+0x1c] ;  /* 0x00001c240c097981 */ /* 0x000ee8000c1e1900 */
[----:B-----5:R1:W-:Y:S06]  /*1870*/  @P0 STL.64 [R8], R14 ;  /* 0x0000000e08000387 */ /* 0x0203ec0000100a00 */
[----:B--2---:R-:W2:Y:S01]  /*1880*/  @P1 LDL.64 R16, [R1+0x348] ;  /* 0x0003480001101983 */ /* 0x004ea20000100a00 */
[----:B----4-:R-:W-:Y:S01]  /*1890*/  ISETP.NE.AND P0, PT, R7, -0x1, PT ;  /* 0xffffffff0700780c */ /* 0x010fe20003f05270 */
[----:B------:R-:W-:-:S02]  /*18a0*/  @P1 IMAD R18, R5, 0x8, R4 ;  /* 0x0000000805121824 */ /* 0x000fc400078e0204 */
[----:B------:R-:W4:Y:S04]  /*18b0*/  LDG.E R5, desc[UR36][R12.64+0x20] ;  /* 0x000020240c057981 */ /* 0x000f28000c1e1900 */
[----:B--2---:R2:W-:Y:S06]  /*18c0*/  @P1 STL.64 [R18], R16 ;  /* 0x0000001012001387 */ /* 0x0045ec0000100a00 */
[----:B0-----:R-:W5:Y:S01]  /*18d0*/  @P0 LDL.64 R20, [R1+0x350] ;  /* 0x0003500001140983 */ /* 0x001f620000100a00 */
[----:B---3--:R-:W-:Y:S01]  /*18e0*/  ISETP.NE.AND P1, PT, R9, -0x1, PT ;  /* 0xffffffff0900780c */ /* 0x008fe20003f25270 */
[----:B------:R-:W-:-:S02]  /*18f0*/  @P0 IMAD R6, R7, 0x8, R4 ;  /* 0x0000000807060824 */ /* 0x000fc400078e0204 */
[----:B------:R-:W3:Y:S04]  /*1900*/  LDG.E R7, desc[UR36][R12.64+0x24] ;  /* 0x000024240c077981 */ /* 0x000ee8000c1e1900 */
[----:B-----5:R0:W-:Y:S06]  /*1910*/  @P0 STL.64 [R6], R20 ;  /* 0x0000001406000387 */ /* 0x0201ec0000100a00 */
[----:B-1----:R-:W5:Y:S01]  /*1920*/  @P1 LDL.64 R14, [R1+0x358] ;  /* 0x00035800010e1983 */ /* 0x002f620000100a00 */
[----:B----4-:R-:W-:-:S02]  /*1930*/  ISETP.NE.AND P0, PT, R5, -0x1, PT ;  /* 0xffffffff0500780c */ /* 0x010fc40003f05270 */
[----:B------:R-:W-:Y:S02]  /*1940*/  @P1 LEA R8, R9, R4, 0x3 ;  /* 0x0000000409081211 */ /* 0x000fe400078e18ff */
[----:B------:R-:W4:Y:S04]  /*1950*/  LDG.E R9, desc[UR36][R12.64+0x28] ;  /* 0x000028240c097981 */ /* 0x000f28000c1e1900 */
[----:B-----5:R1:W-:Y:S05]  /*1960*/  @P1 STL.64 [R8], R14 ;  /* 0x0000000e08001387 */ /* 0x0203ea0000100a00 */
[----:B--2---:R-:W2:Y:S01]  /*1970*/  @P0 LDL.64 R16, [R1+0x360] ;  /* 0x0003600001100983 */ /* 0x004ea20000100a00 */
        /* <DEDUP_REMOVED lines=263> */
[----:B-----5:R-:W-:Y:S06]  /*29f0*/  @P0 STL.64 [R6], R20 ;  /* 0x0000001406000387 */ /* 0x020fec0000100a00 */
        /* <DEDUP_REMOVED lines=9> */
[----:B0-----:R-:W5:Y:S04]  /*2a90*/  LDG.E R15, desc[UR36][R12.64+0x108] ;  /* 0x000108240c0f7981 */ /* 0x001f68000c1e1900 */
[----:B--2---:R0:W-:Y:S04]  /*2aa0*/  @P0 STL.64 [R18], R16 ;  /* 0x0000001012000387 */ /* 0x0041e80000100a00 */
[----:B------:R-:W2:Y:S01]  /*2ab0*/  @P1 LDL.64 R20, [R1+0x518] ;  /* 0x0005180001141983 */ /* 0x000ea20000100a00 */
[----:B----4-:R-:W-:Y:S01]  /*2ac0*/  ISETP.NE.AND P0, PT, R9, -0x1, PT ;  /* 0xffffffff0900780c */ /* 0x010fe20003f05270 */
[----:B------:R-:W-:-:S05]  /*2ad0*/  @P1 IMAD R7, R7, 0x8, R4 ;  /* 0x0000000807071824 */ /* 0x000fca00078e0204 */
[----:B--2---:R1:W-:Y:S07]  /*2ae0*/  @P1 STL.64 [R7], R20 ;  /* 0x0000001407001387 */ /* 0x0043ee0000100a00 */
[----:B------:R-:W2:Y:S01]  /*2af0*/  @P0 LDL.64 R22, [R1+0x520] ;  /* 0x0005200001160983 */ /* 0x000ea20000100a00 */
[----:B---3--:R-:W-:Y:S01]  /*2b00*/  ISETP.NE.AND P1, PT, R5, -0x1, PT ;  /* 0xffffffff0500780c */ /* 0x008fe20003f25270 */
[--C-:B------:R-:W-:Y:S02]  /*2b10*/  @P0 IMAD R14, R9, 0x8, R4.reuse ;  /* 0x00000008090e0824 */ /* 0x100fe400078e0204 */
[----:B------:R-:W3:Y:S04]  /*2b20*/  LDG.E R9, desc[UR36][R12.64+0x10c] ;  /* 0x00010c240c097981 */ /* 0x000ee8000c1e1900 */
[----:B--2---:R-:W-:Y:S06]  /*2b30*/  @P0 STL.64 [R14], R22 ;  /* 0x000000160e000387 */ /* 0x004fec0000100a00 */
[----:B0-----:R-:W2:Y:S01]  /*2b40*/  @P1 LDL.64 R16, [R1+0x528] ;  /* 0x0005280001101983 */ /* 0x001ea20000100a00 */
[----:B-----5:R-:W-:Y:S01]  /*2b50*/  ISETP.NE.AND P0, PT, R15, -0x1, PT ;  /* 0xffffffff0f00780c */ /* 0x020fe20003f05270 */
[----:B------:R-:W-:-:S02]  /*2b60*/  @P1 IMAD R5, R5, 0x8, R4 ;  /* 0x0000000805051824 */ /* 0x000fc400078e0204 */
[----:B-1----:R-:W-:-:S04]  /*2b70*/  IMAD R7, R2, 0x44, RZ ;  /* 0x0000004402077824 */ /* 0x002fc800078e02ff */
[----:B------:R-:W-:-:S05]  /*2b80*/  IMAD.WIDE R6, R7, 0x4, R10 ;  /* 0x0000000407067825 */ /* 0x000fca00078e020a */
[----:B------:R-:W4:Y:S01]  /*2b90*/  LDG.E R8, desc[UR36][R6.64] ;  /* 0x0000002406087981 */ /* 0x000f22000c1e1900 */
[----:B------:R-:W-:-:S03]  /*2ba0*/  @P0 IMAD R15, R15, 0x8, R4 ;  /* 0x000000080f0f0824 */ /* 0x000fc600078e0204 */
[----:B------:R-:W5:Y:S04]  /*2bb0*/  LDG.E R10, desc[UR36][R6.64+0x4] ;  /* 0x00000424060a7981 */ /* 0x000f68000c1e1900 */
[----:B--2---:R0:W-:Y:S04]  /*2bc0*/  @P1 STL.64 [R5], R16 ;  /* 0x0000001005001387 */ /* 0x0041e80000100a00 */
[----:B------:R-:W2:Y:S01]  /*2bd0*/  @P0 LDL.64 R18, [R1+0x530] ;  /* 0x0005300001120983 */ /* 0x000ea20000100a00 */
[----:B---3--:R-:W-:-:S03]  /*2be0*/  ISETP.NE.AND P1, PT, R9, -0x1, PT ;  /* 0xffffffff0900780c */ /* 0x008fc60003f25270 */
[----:B--2---:R1:W-:Y:S10]  /*2bf0*/  @P0 STL.64 [R15], R18 ;  /* 0x000000120f000387 */ /* 0x0043f40000100a00 */
[----:B------:R-:W2:Y:S01]  /*2c00*/  @P1 LDL.64 R20, [R1+0x538] ;  /* 0x0005380001141983 */ /* 0x000ea20000100a00 */
[----:B----4-:R-:W-:-:S02]  /*2c10*/  ISETP.NE.AND P0, PT, R8, -0x1, PT ;  /* 0xffffffff0800780c */ /* 0x010fc40003f05270 */
[----:B------:R-:W-:Y:S02]  /*2c20*/  @P1 LEA R9, R9, R4, 0x3 ;  /* 0x0000000409091211 */ /* 0x000fe400078e18ff */
[----:B------:R-:W3:Y:S04]  /*2c30*/  LDG.E R4, desc[UR36][R6.64+0x8] ;  /* 0x0000082406047981 */ /* 0x000ee8000c1e1900 */
[----:B--2---:R2:W-:Y:S05]  /*2c40*/  @P1 STL.64 [R9], R20 ;  /* 0x0000001409001387 */ /* 0x0045ea0000100a00 */
[----:B------:R-:W4:Y:S01]  /*2c50*/  @P0 LDL.64 R12, [R1+0x640] ;  /* 0x00064000010c0983 */ /* 0x000f220000100a00 */
[----:B-----5:R-:W-:Y:S01]  /*2c60*/  ISETP.NE.AND P1, PT, R10, -0x1, PT ;  /* 0xffffffff0a00780c */ /* 0x020fe20003f25270 */
[----:B0-----:R-:W-:-:S02]  /*2c70*/  @P0 IMAD R5, R8, 0x8, R3 ;  /* 0x0000000808050824 */ /* 0x001fc400078e0203 */
[----:B------:R-:W5:Y:S04]  /*2c80*/  LDG.E R8, desc[UR36][R6.64+0xc] ;  /* 0x00000c2406087981 */ /* 0x000f68000c1e1900 */
[----:B----4-:R0:W-:Y:S06]  /*2c90*/  @P0 STL.64 [R5], R12 ;  /* 0x0000000c05000387 */ /* 0x0101ec0000100a00 */
[----:B-1----:R-:W4:Y:S01]  /*2ca0*/  @P1 LDL.64 R14, [R1+0x648] ;  /* 0x00064800010e1983 */ /* 0x002f220000100a00 */
[----:B---3--:R-:W-:Y:S01]  /*2cb0*/  ISETP.NE.AND P0, PT, R4, -0x1, PT ;  /* 0xffffffff0400780c */ /* 0x008fe20003f05270 */
[----:B------:R-:W-:-:S02]  /*2cc0*/  @P1 IMAD R11, R10, 0x8, R3 ;  /* 0x000000080a0b1824 */ /* 0x000fc400078e0203 */
[----:B------:R-:W3:Y:S04]  /*2cd0*/  LDG.E R10, desc[UR36][R6.64+0x10] ;  /* 0x00001024060a7981 */ /* 0x000ee8000c1e1900 */
[----:B----4-:R1:W-:Y:S06]  /*2ce0*/  @P1 STL.64 [R11], R14 ;  /* 0x0000000e0b001387 */ /* 0x0103ec0000100a00 */
[----:B------:R-:W4:Y:S01]  /*2cf0*/  @P0 LDL.64 R16, [R1+0x650] ;  /* 0x0006500001100983 */ /* 0x000f220000100a00 */
[----:B-----5:R-:W-:Y:S01]  /*2d00*/  ISETP.NE.AND P1, PT, R8, -0x1, PT ;  /* 0xffffffff0800780c */ /* 0x020fe20003f25270 */
[----:B--2---:R-:W-:-:S02]  /*2d10*/  @P0 IMAD R9, R4, 0x8, R3 ;  /* 0x0000000804090824 */ /* 0x004fc400078e0203 */
[----:B------:R-:W2:Y:S04]  /*2d20*/  LDG.E R4, desc[UR36][R6.64+0x14] ;  /* 0x0000142406047981 */ /* 0x000ea8000c1e1900 */
[----:B----4-:R4:W-:Y:S06]  /*2d30*/  @P0 STL.64 [R9], R16 ;  /* 0x0000001009000387 */ /* 0x0109ec0000100a00 */
[----:B0-----:R-:W5:Y:S01]  /*2d40*/  @P1 LDL.64 R12, [R1+0x658] ;  /* 0x00065800010c1983 */ /* 0x001f620000100a00 */
[----:B---3--:R-:W-:Y:S01]  /*2d50*/  ISETP.NE.AND P0, PT, R10, -0x1, PT ;  /* 0xffffffff0a00780c */ /* 0x008fe20003f05270 */
[----:B------:R-:W-:-:S02]  /*2d60*/  @P1 IMAD R5, R8, 0x8, R3 ;  /* 0x0000000808051824 */ /* 0x000fc400078e0203 */
[----:B------:R-:W3:Y:S04]  /*2d70*/  LDG.E R8, desc[UR36][R6.64+0x18] ;  /* 0x0000182406087981 */ /* 0x000ee8000c1e1900 */
[----:B-----5:R0:W-:Y:S06]  /*2d80*/  @P1 STL.64 [R5], R12 ;  /* 0x0000000c05001387 */ /* 0x0201ec0000100a00 */
[----:B-1----:R-:W5:Y:S01]  /*2d90*/  @P0 LDL.64 R14, [R1+0x660] ;  /* 0x00066000010e0983 */ /* 0x002f620000100a00 */
[----:B--2---:R-:W-:Y:S01]  /*2da0*/  ISETP.NE.AND P1, PT, R4, -0x1, PT ;  /* 0xffffffff0400780c */ /* 0x004fe20003f25270 */
[----:B------:R-:W-:-:S02]  /*2db0*/  @P0 IMAD R11, R10, 0x8, R3 ;  /* 0x000000080a0b0824 */ /* 0x000fc400078e0203 */
[----:B------:R-:W2:Y:S04]  /*2dc0*/  LDG.E R10, desc[UR36][R6.64+0x1c] ;  /* 0x00001c24060a7981 */ /* 0x000ea8000c1e1900 */
[----:B-----5:R1:W-:Y:S06]  /*2dd0*/  @P0 STL.64 [R11], R14 ;  /* 0x0000000e0b000387 */ /* 0x0203ec0000100a00 */
[----:B----4-:R-:W4:Y:S01]  /*2de0*/  @P1 LDL.64 R16, [R1+0x668] ;  /* 0x0006680001101983 */ /* 0x010f220000100a00 */
[----:B---3--:R-:W-:-:S02]  /*2df0*/  ISETP.NE.AND P0, PT, R8, -0x1, PT ;  /* 0xffffffff0800780c */ /* 0x008fc40003f05270 */
[----:B------:R-:W-:Y:S02]  /*2e00*/  @P1 LEA R9, R4, R3, 0x3 ;  /* 0x0000000304091211 */ /* 0x000fe400078e18ff */
[----:B------:R-:W3:Y:S04]  /*2e10*/  LDG.E R4, desc[UR36][R6.64+0x20] ;  /* 0x0000202406047981 */ /* 0x000ee8000c1e1900 */
[----:B----4-:R4:W-:Y:S05]  /*2e20*/  @P1 STL.64 [R9], R16 ;  /* 0x0000001009001387 */ /* 0x0109ea0000100a00 */
[----:B0-----:R-:W5:Y:S01]  /*2e30*/  @P0 LDL.64 R12, [R1+0x670] ;  /* 0x00067000010c0983 */ /* 0x001f620000100a00 */
[----:B--2---:R-:W-:Y:S01]  /*2e40*/  ISETP.NE.AND P1, PT, R10, -0x1, PT ;  /* 0xffffffff0a00780c */ /* 0x004fe20003f25270 */
[----:B------:R-:W-:-:S02]  /*2e50*/  @P0 IMAD R5, R8, 0x8, R3 ;  /* 0x0000000808050824 */ /* 0x000fc400078e0203 */
[----:B------:R-:W2:Y:S04]  /*2e60*/  LDG.E R8, desc[UR36][R6.64+0x24] ;  /* 0x0000242406087981 */ /* 0x000ea8000c1e1900 */
[----:B-----5:R0:W-:Y:S06]  /*2e70*/  @P0 STL.64 [R5], R12 ;  /* 0x0000000c05000387 */ /* 0x0201ec0000100a00 */
[----:B-1----:R-:W5:Y:S01]  /*2e80*/  @P1 LDL.64 R14, [R1+0x678] ;  /* 0x00067800010e1983 */ /* 0x002f620000100a00 */
[----:B---3--:R-:W-:Y:S01]  /*2e90*/  ISETP.NE.AND P0, PT, R4, -0x1, PT ;  /* 0xffffffff0400780c */ /* 0x008fe20003f05270 */
[----:B------:R-:W-:-:S02]  /*2ea0*/  @P1 IMAD R11, R10, 0x8, R3 ;  /* 0x000000080a0b1824 */ /* 0x000fc400078e0203 */
[----:B------:R-:W3:Y:S04]  /*2eb0*/  LDG.E R10, desc[UR36][R6.64+0x28] ;  /* 0x00002824060a7981 */ /* 0x000ee8000c1e1900 */
[----:B-----5:R1:W-:Y:S06]  /*2ec0*/  @P1 STL.64 [R11], R14 ;  /* 0x0000000e0b001387 */ /* 0x0203ec0000100a00 */
[----:B----4-:R-:W4:Y:S01]  /*2ed0*/  @P0 LDL.64 R16, [R1+0x680] ;  /* 0x0006800001100983 */ /* 0x010f220000100a00 */
[----:B--2---:R-:W-:Y:S01]  /*2ee0*/  ISETP.NE.AND P1, PT, R8, -0x1, PT ;  /* 0xffffffff0800780c */ /* 0x004fe20003f25270 */
[----:B------:R-:W-:-:S02]  /*2ef0*/  @P0 IMAD R9, R4, 0x8, R3 ;  /* 0x0000000804090824 */ /* 0x000fc400078e0203 */
        /* <DEDUP_REMOVED lines=284> */
[----:B------:R-:W-:-:S05]  /*40c0*/  @P1 LEA R4, R4, R3, 0x3 ;  /* 0x0000000304041211 */ /* 0x000fca00078e18ff */
[----:B----4-:R1:W-:Y:S06]  /*40d0*/  @P1 STL.64 [R4], R16 ;  /* 0x0000001004001387 */ /* 0x0103ec0000100a00 */
[----:B0-----:R-:W3:Y:S01]  /*40e0*/  @P0 LDL.64 R12, [R1+0x850] ;  /* 0x00085000010c0983 */ /* 0x001ee20000100a00 */
[----:B--2---:R-:W-:Y:S01]  /*40f0*/  ISETP.NE.AND P1, PT, R10, -0x1, PT ;  /* 0xffffffff0a00780c */ /* 0x004fe20003f25270 */
[----:B------:R-:W-:Y:S01]  /*4100*/  @P0 IMAD R8, R8, 0x8, R3 ;  /* 0x0000000808080824 */ /* 0x000fe200078e0203 */
[----:B------:R-:W-:-:S04]  /*4110*/  VIMNMX R5, PT, PT, R0, R2, PT ;  /* 0x0000000200057248 */ /* 0x000fc80003fe0100 */
[----:B---3--:R1:W-:Y:S07]  /*4120*/  @P0 STL.64 [R8], R12 ;  /* 0x0000000c08000387 */ /* 0x0083ee0000100a00 */
[----:B------:R-:W2:Y:S01]  /*4130*/  @P1 LDL.64 R18, [R1+0x858] ;  /* 0x0008580001121983 */ /* 0x000ea20000100a00 */
[----:B------:R-:W-:Y:S01]  /*4140*/  @P1 IMAD R3, R10, 0x8, R3 ;  /* 0x000000080a031824 */ /* 0x000fe200078e0203 */
[----:B------:R-:W-:Y:S02]  /*4150*/  ISETP.GT.AND P0, PT, R5, 0xa, PT ;  /* 0x0000000a0500780c */ /* 0x000fe40003f04270 */
[----:B------:R-:W-:Y:S01]  /*4160*/  VIMNMX R0, PT, PT, R0, R2, !PT ;  /* 0x0000000200007248 */ /* 0x000fe20007fe0100 */
[----:B------:R-:W-:Y:S10]  /*4170*/  BSSY.RECONVERGENT B0, `(.L_x_25) ;  /* 0x0000011000007945 */ /* 0x000ff40003800200 */
[----:B------:R-:W-:-:S02]  /*4180*/  @!P0 IMAD.IADD R2, R0, 0x1, -R5 ;  /* 0x0000000100028824 */ /* 0x000fc400078e0a05 */
[----:B------:R-:W-:Y:S02]  /*4190*/  @!P0 IMAD.MOV.U32 R7, RZ, RZ, 0x44 ;  /* 0x00000044ff078424 */ /* 0x000fe400078e00ff */
[----:B------:R-:W-:-:S04]  /*41a0*/  @!P0 IMAD R2, R5, 0x4, R2 ;  /* 0x0000000405028824 */ /* 0x000fc800078e0202 */
[----:B------:R-:W-:Y:S01]  /*41b0*/  @!P0 IMAD R30, R2, R7, -0x110 ;  /* 0xfffffef0021e8424 */ /* 0x000fe200078e0207 */
[----:B--2---:R1:W-:Y:S01]  /*41c0*/  @P1 STL.64 [R3], R18 ;  /* 0x0000001203001387 */ /* 0x0043e20000100a00 */
[----:B------:R-:W-:Y:S05]  /*41d0*/  @!P0 BRA `(.L_x_26) ;  /* 0x0000000000288947 */ /* 0x000fea0003800000 */
[----:B------:R-:W-:-:S13]  /*41e0*/  ISETP.NE.AND P0, PT, R5, 0xc, PT ;  /* 0x0000000c0500780c */ /* 0x000fda0003f05270 */
[----:B------:R-:W-:Y:S05]  /*41f0*/  @!P0 BRA `(.L_x_27) ;  /* 0x0000000000188947 */ /* 0x000fea0003800000 */
[----:B------:R-:W-:Y:S01]  /*4200*/  ISETP.NE.AND P0, PT, R5, 0xb, PT ;  /* 0x0000000b0500780c */ /* 0x000fe20003f05270 */
[----:B------:R-:W-:-:S12]  /*4210*/  HFMA2 R30, -RZ, RZ, 0, 0.000242710113525390625 ;  /* 0x00000bf4ff1e7431 */ /* 0x000fd800000001ff */
[----:B------:R-:W-:Y:S05]  /*4220*/  @P0 BRA `(.L_x_26) ;  /* 0x0000000000140947 */ /* 0x000fea0003800000 */
[----:B-1----:R-:W-:-:S04]  /*4230*/  IMAD.MOV.U32 R3, RZ, RZ, 0x44 ;  /* 0x00000044ff037424 */ /* 0x002fc800078e00ff */
[----:B------:R-:W-:Y:S01]  /*4240*/  IMAD R30, R0, R3, 0x7b4 ;  /* 0x000007b4001e7424 */ /* 0x000fe200078e0203 */
[----:B------:R-:W-:Y:S06]  /*4250*/  BRA `(.L_x_26) ;  /* 0x0000000000087947 */ /* 0x000fec0003800000 */
.L_x_27:
[----:B-1----:R-:W-:-:S04]  /*4260*/  IMAD.MOV.U32 R3, RZ, RZ, 0x44 ;  /* 0x00000044ff037424 */ /* 0x002fc800078e00ff */
[----:B------:R-:W-:-:S07]  /*4270*/  IMAD R30, R0, R3, 0x83c ;  /* 0x0000083c001e7424 */ /* 0x000fce00078e0203 */
.L_x_26:
[----:B------:R-:W-:Y:S05]  /*4280*/  BSYNC.RECONVERGENT B0 ;  /* 0x0000000000007941 */ /* 0x000fea0003800200 */
.L_x_25:
[----:B-1----:R-:W0:Y:S02]  /*4290*/  LDC.64 R2, c[0x0][0x3a8] ;  /* 0x0000ea00ff027b82 */ /* 0x002e240000000a00 */
[----:B0-----:R-:W-:-:S05]  /*42a0*/  IMAD.WIDE R30, R30, 0x4, R2 ;  /* 0x000000041e1e7825 */ /* 0x001fca00078e0202 */
[----:B------:R-:W2:Y:S01]  /*42b0*/  LDG.E R4, desc[UR36][R30.64] ;  /* 0x000000241e047981 */ /* 0x000ea2000c1e1900 */
[----:B------:R-:W-:Y:S01]  /*42c0*/  BSSY.RECONVERGENT B0, `(.L_x_28) ;  /* 0x0000010000007945 */ /* 0x000fe20003800200 */
[----:B------:R-:W-:Y:S01]  /*42d0*/  IMAD.MOV.U32 R5, RZ, RZ, RZ ;  /* 0x000000ffff057224 */ /* 0x000fe200078e00ff */
[----:B------:R-:W-:Y:S01]  /*42e0*/  PRMT R6, RZ, 0x7610, R6 ;  /* 0x00007610ff067816 */ /* 0x000fe20000000006 */
[----:B------:R-:W-:Y:S01]  /*42f0*/  VIADD R28, R1, 0x860 ;  /* 0x00000860011c7836 */ /* 0x000fe20000000000 */
[----:B------:R-:W-:Y:S02]  /*4300*/  PRMT R7, RZ, 0x7610, R7 ;  /* 0x00007610ff077816 */ /* 0x000fe40000000007 */
[----:B--2---:R-:W-:-:S13]  /*4310*/  ISETP.NE.AND P1, PT, R4, -0x1, PT ;  /* 0xffffffff0400780c */ /* 0x004fda0003f25270 */
.L_x_29:
[----:B------:R-:W-:Y:S01]  /*4320*/  ISETP.GE.U32.AND P0, PT, R5, 0x44, PT ;  /* 0x000000440500780c */ /* 0x000fe20003f06070 */
[C---:B------:R-:W-:Y:S01]  /*4330*/  VIADD R9, R6.reuse, 0x1 ;  /* 0x0000000106097836 */ /* 0x040fe20000000000 */
[----:B------:R-:W-:Y:S01]  /*4340*/  IADD3 R8, PT, PT, R7, 0x1, RZ ;  /* 0x0000000107087810 */ /* 0x000fe20007ffe0ff */
[----:B------:R-:W-:Y:S01]  /*4350*/  IMAD.MOV.U32 R3, RZ, RZ, R5 ;  /* 0x000000ffff037224 */ /* 0x000fe200078e0005 */
[----:B------:R-:W-:Y:S01]  /*4360*/  PRMT R2, R6, 0x7610, R2 ;  /* 0x0000761006027816 */ /* 0x000fe20000000002 */
[----:B------:R-:W-:Y:S01]  /*4370*/  VIADD R5, R5, 0x1 ;  /* 0x0000000105057836 */ /* 0x000fe20000000000 */
[----:B------:R-:W-:Y:S02]  /*4380*/  PRMT R0, R7, 0x7610, R0 ;  /* 0x0000761007007816 */ /* 0x000fe40000000000 */
[----:B------:R-:W-:Y:S02]  /*4390*/  PRMT R6, R9, 0x7610, R6 ;  /* 0x0000761009067816 */ /* 0x000fe40000000006 */
[----:B------:R-:W-:-:S03]  /*43a0*/  PRMT R7, R8, 0x7610, R7 ;  /* 0x0000761008077816 */ /* 0x000fc60000000007 */
[----:B------:R-:W-:Y:S05]  /*43b0*/  @!P0 BRA P1, `(.L_x_29) ;  /* 0xfffffffc00d88947 */ /* 0x000fea000083ffff */
[----:B------:R-:W-:Y:S05]  /*43c0*/  BSYNC.RECONVERGENT B0 ;  /* 0x0000000000007941 */ /* 0x000fea0003800200 */
.L_x_28:
[----:B------:R-:W2:Y:S04]  /*43d0*/  LDG.E R5, desc[UR36][R30.64+0x4] ;  /* 0x000004241e057981 */ /* 0x000ea8000c1e1900 */
[----:B------:R-:W2:Y:S04]  /*43e0*/  LDG.E R6, desc[UR36][R30.64+0x8] ;  /* 0x000008241e067981 */ /* 0x000ea8000c1e1900 */
[----:B------:R-:W2:Y:S04]  /*43f0*/  LDG.E R7, desc[UR36][R30.64+0xc] ;  /* 0x00000c241e077981 */ /* 0x000ea8000c1e1900 */
[----:B------:R-:W3:Y:S04]  /*4400*/  LDG.E R8, desc[UR36][R30.64+0x10] ;  /* 0x000010241e087981 */ /* 0x000ee8000c1e1900 */
[----:B------:R-:W3:Y:S04]  /*4410*/  LDG.E R9, desc[UR36][R30.64+0x14] ;  /* 0x000014241e097981 */ /* 0x000ee8000c1e1900 */
[----:B------:R-:W3:Y:S04]  /*4420*/  LDG.E R10, desc[UR36][R30.64+0x18] ;  /* 0x000018241e0a7981 */ /* 0x000ee8000c1e1900 */
[----:B------:R-:W3:Y:S04]  /*4430*/  LDG.E R11, desc[UR36][R30.64+0x1c] ;  /* 0x00001c241e0b7981 */ /* 0x000ee8000c1e1900 */
[----:B------:R-:W4:Y:S04]  /*4440*/  LDG.E R12, desc[UR36][R30.64+0x20] ;  /* 0x000020241e0c7981 */ /* 0x000f28000c1e1900 */
[----:B------:R-:W4:Y:S04]  /*4450*/  LDG.E R13, desc[UR36][R30.64+0x24] ;  /* 0x000024241e0d7981 */ /* 0x000f28000c1e1900 */
[----:B------:R-:W4:Y:S04]  /*4460*/  LDG.E R14, desc[UR36][R30.64+0x28] ;  /* 0x000028241e0e7981 */ /* 0x000f28000c1e1900 */
[----:B------:R-:W4:Y:S04]  /*4470*/  LDG.E R15, desc[UR36][R30.64+0x2c] ;  /* 0x00002c241e0f7981 */ /* 0x000f28000c1e1900 */
[----:B------:R-:W5:Y:S04]  /*4480*/  LDG.E R16, desc[UR36][R30.64+0x30] ;  /* 0x000030241e107981 */ /* 0x000f68000c1e1900 */
        /* <DEDUP_REMOVED lines=11> */
[----:B--2---:R0:W-:Y:S04]  /*4540*/  STL.128 [R1+0x860], R4 ;  /* 0x0008600401007387 */ /* 0x0041e80000100c00 */
[----:B0-----:R-:W2:Y:S04]  /*4550*/  LDG.E R4, desc[UR36][R30.64+0x40] ;  /* 0x000040241e047981 */ /* 0x001ea8000c1e1900 */
[----:B------:R-:W2:Y:S04]  /*4560*/  LDG.E R5, desc[UR36][R30.64+0x44] ;  /* 0x000044241e057981 */ /* 0x000ea8000c1e1900 */
[----:B------:R-:W2:Y:S04]  /*4570*/  LDG.E R6, desc[UR36][R30.64+0x48] ;  /* 0x000048241e067981 */ /* 0x000ea8000c1e1900 */
[----:B------:R-:W2:Y:S04]  /*4580*/  LDG.E R7, desc[UR36][R30.64+0x4c] ;  /* 0x00004c241e077981 */ /* 0x000ea8000c1e1900 */
[----:B---3--:R0:W-:Y:S04]  /*4590*/  STL.128 [R1+0x870], R8 ;  /* 0x0008700801007387 */ /* 0x0081e80000100c00 */
[----:B----4-:R1:W-:Y:S04]  /*45a0*/  STL.128 [R1+0x880], R12 ;  /* 0x0008800c01007387 */ /* 0x0103e80000100c00 */
[----:B0-----:R-:W3:Y:S04]  /*45b0*/  LDG.E R8, desc[UR36][R30.64+0x50] ;  /* 0x000050241e087981 */ /* 0x001ee8000c1e1900 */
[----:B------:R-:W3:Y:S04]  /*45c0*/  LDG.E R9, desc[UR36][R30.64+0x54] ;  /* 0x000054241e097981 */ /* 0x000ee8000c1e1900 */
[----:B------:R-:W3:Y:S04]  /*45d0*/  LDG.E R10, desc[UR36][R30.64+0x58] ;  /* 0x000058241e0a7981 */ /* 0x000ee8000c1e1900 */
[----:B------:R-:W3:Y:S04]  /*45e0*/  LDG.E R11, desc[UR36][R30.64+0x5c] ;  /* 0x00005c241e0b7981 */ /* 0x000ee8000c1e1900 */
[----:B-----5:R0:W-:Y:S04]  /*45f0*/  STL.128 [R1+0x890], R16 ;  /* 0x0008901001007387 */ /* 0x0201e80000100c00 */
[----:B-1----:R-:W4:Y:S04]  /*4600*/  LDG.E R12, desc[UR36][R30.64+0x60] ;  /* 0x000060241e0c7981 */ /* 0x002f28000c1e1900 */
[----:B------:R-:W4:Y:S04]  /*4610*/  LDG.E R13, desc[UR36][R30.64+0x64] ;  /* 0x000064241e0d7981 */ /* 0x000f28000c1e1900 */
[----:B------:R-:W4:Y:S04]  /*4620*/  LDG.E R14, desc[UR36][R30.64+0x68] ;  /* 0x000068241e0e7981 */ /* 0x000f28000c1e1900 */
[----:B------:R-:W4:Y:S04]  /*4630*/  LDG.E R15, desc[UR36][R30.64+0x6c] ;  /* 0x00006c241e0f7981 */ /* 0x000f28000c1e1900 */
[----:B0-----:R-:W5:Y:S04]  /*4640*/  LDG.E R16, desc[UR36][R30.64+0x70] ;  /* 0x000070241e107981 */ /* 0x001f68000c1e1900 */
        /* <DEDUP_REMOVED lines=9> */
[----:B0-----:R-:W3:Y:S04]  /*46e0*/  LDG.E R8, desc[UR36][R30.64+0xb0] ;  /* 0x0000b0241e087981 */ /* 0x001ee8000c1e1900 */
[----:B------:R-:W3:Y:S04]  /*46f0*/  LDG.E R9, desc[UR36][R30.64+0xb4] ;  /* 0x0000b4241e097981 */ /* 0x000ee8000c1e1900 */
[----:B------:R-:W3:Y:S04]  /*4700*/  LDG.E R10, desc[UR36][R30.64+0xb8] ;  /* 0x0000b8241e0a7981 */ /* 0x000ee8000c1e1900 */
[----:B------:R-:W3:Y:S04]  /*4710*/  LDG.E R11, desc[UR36][R30.64+0xbc] ;  /* 0x0000bc241e0b7981 */ /* 0x000ee8000c1e1900 */
[----:B------:R0:W-:Y:S04]  /*4720*/  STL.128 [R1+0x8e0], R20 ;  /* 0x0008e01401007387 */ /* 0x0001e80000100c00 */
[----:B0-----:R-:W3:Y:S04]  /*4730*/  LDG.E R23, desc[UR36][R30.64+0x10c] ;  /* 0x00010c241e177981 */ /* 0x001ee8000c1e1900 */
[----:B------:R-:W3:Y:S04]  /*4740*/  LDG.E R20, desc[UR36][R30.64+0x100] ;  /* 0x000100241e147981 */ /* 0x000ee8000c1e1900 */
[----:B------:R-:W3:Y:S04]  /*4750*/  LDG.E R21, desc[UR36][R30.64+0x104] ;  /* 0x000104241e157981 */ /* 0x000ee8000c1e1900 */
[----:B------:R-:W3:Y:S04]  /*4760*/  LDG.E R22, desc[UR36][R30.64+0x108] ;  /* 0x000108241e167981 */ /* 0x000ee8000c1e1900 */
[----:B----4-:R0:W-:Y:S04]  /*4770*/  STL.128 [R1+0x8c0], R12 ;  /* 0x0008c00c01007387 */ /* 0x0101e80000100c00 */
[----:B-----5:R1:W-:Y:S04]  /*4780*/  STL.128 [R1+0x8d0], R16 ;  /* 0x0008d01001007387 */ /* 0x0203e80000100c00 */
[----:B0-----:R-:W4:Y:S04]  /*4790*/  LDG.E R12, desc[UR36][R30.64+0xe0] ;  /* 0x0000e0241e0c7981 */ /* 0x001f28000c1e1900 */
[----:B------:R-:W4:Y:S04]  /*47a0*/  LDG.E R13, desc[UR36][R30.64+0xe4] ;  /* 0x0000e4241e0d7981 */ /* 0x000f28000c1e1900 */
[----:B------:R-:W4:Y:S04]  /*47b0*/  LDG.E R14, desc[UR36][R30.64+0xe8] ;  /* 0x0000e8241e0e7981 */ /* 0x000f28000c1e1900 */
[----:B------:R-:W4:Y:S04]  /*47c0*/  LDG.E R15, desc[UR36][R30.64+0xec] ;  /* 0x0000ec241e0f7981 */ /* 0x000f28000c1e1900 */
[----:B-1----:R-:W5:Y:S04]  /*47d0*/  LDG.E R16, desc[UR36][R30.64+0xf0] ;  /* 0x0000f0241e107981 */ /* 0x002f68000c1e1900 */
        /* <DEDUP_REMOVED lines=13> */
[----:B------:R-:W-:Y:S01]  /*48b0*/  STL.128 [R1+0x960], R20 ;  /* 0x0009601401007387 */ /* 0x000fe20000100c00 */
[----:B------:R-:W-:-:S03]  /*48c0*/  LOP3.LUT R0, R0, 0xffff, RZ, 0xc0, !PT ;  /* 0x0000ffff00007812 */ /* 0x000fc600078ec0ff */
[----:B------:R0:W-:Y:S01]  /*48d0*/  STL.128 [R1+0x8f0], R24 ;  /* 0x0008f01801007387 */ /* 0x0001e20000100c00 */
[----:B------:R-:W-:Y:S01]  /*48e0*/  BSSY.RECONVERGENT B2, `(.L_x_30) ;  /* 0x0000111000027945 */ /* 0x000fe20003800200 */
[----:B0-----:R-:W-:Y:S02]  /*48f0*/  LOP3.LUT R24, R3, 0xfffffff8, RZ, 0xc0, !PT ;  /* 0xfffffff803187812 */ /* 0x001fe400078ec0ff */
[----:B----4-:R0:W-:Y:S04]  /*4900*/  STL.128 [R1+0x940], R12 ;  /* 0x0009400c01007387 */ /* 0x0101e80000100c00 */
[----:B-----5:R-:W-:Y:S01]  /*4910*/  STL.128 [R1+0x950], R16 ;  /* 0x0009501001007387 */ /* 0x020fe20000100c00 */
[----:B0-----:R-:W-:Y:S01]  /*4920*/  VIADD R12, R1, 0x344 ;  /* 0x00000344010c7836 */ /* 0x001fe20000000000 */
[----:B------:R-:W-:Y:S01]  /*4930*/  MOV R13, 0xfffffffc ;  /* 0xfffffffc000d7802 */ /* 0x000fe20000000f00 */
[----:B------:R-:W-:-:S02]  /*4940*/  IMAD.MOV.U32 R14, RZ, RZ, 0x7f7fffff ;  /* 0x7f7fffffff0e7424 */ /* 0x000fc400078e00ff */
[----:B------:R-:W-:Y:S01]  /*4950*/  IMAD.MOV R15, RZ, RZ, -R24 ;  /* 0x000000ffff0f7224 */ /* 0x000fe200078e0a18 */
[----:B--2---:R0:W-:Y:S02]  /*4960*/  STL.128 [R1+0x920], R4 ;  /* 0x0009200401007387 */ /* 0x0041e40000100c00 */
[----:B0-----:R-:W-:-:S05]  /*4970*/  LOP3.LUT R4, R0, 0x7, RZ, 0xc0, !PT ;  /* 0x0000000700047812 */ /* 0x001fca00078ec0ff */
[----:B------:R-:W-:Y:S01]  /*4980*/  VIADD R16, R4, 0xffffffff ;  /* 0xffffffff04107836 */ /* 0x000fe20000000000 */
[----:B---3--:R0:W-:Y:S02]  /*4990*/  STL.128 [R1+0x930], R8 ;  /* 0x0009300801007387 */ /* 0x0081e40000100c00 */
[C---:B0-----:R-:W-:Y:S01]  /*49a0*/  VIADD R8, R1.reuse, 0x870 ;  /* 0x0000087001087836 */ /* 0x041fe20000000000 */
[----:B------:R-:W-:Y:S01]  /*49b0*/  I2FP.F32.U32 R9, R3 ;  /* 0x0000000300097245 */ /* 0x000fe20000201000 */
[----:B------:R-:W-:Y:S01]  /*49c0*/  VIADD R11, R1, 0x2c ;  /* 0x0000002c010b7836 */ /* 0x000fe20000000000 */
[----:B------:R-:W-:-:S07]  /*49d0*/  LOP3.LUT R10, R3, 0x7ffffff8, RZ, 0xc0, !PT ;  /* 0x7ffffff8030a7812 */ /* 0x000fce00078ec0ff */
.L_x_48:
[----:B------:R-:W-:Y:S01]  /*49e0*/  BSSY.RECONVERGENT B1, `(.L_x_31) ;  /* 0x00000fd000017945 */ /* 0x000fe20003800200 */
[----:B------:R-:W-:-:S07]  /*49f0*/  IMAD.MOV.U32 R17, RZ, RZ, -0x4 ;  /* 0xfffffffcff117424 */ /* 0x000fce00078e00ff */
.L_x_47:
[----:B------:R-:W-:Y:S01]  /*4a00*/  ISETP.NE.AND P0, PT, R3, RZ, PT ;  /* 0x000000ff0300720c */ /* 0x000fe20003f05270 */
[----:B------:R-:W-:Y:S01]  /*4a10*/  BSSY.RECONVERGENT B0, `(.L_x_32) ;  /* 0x00000d8000007945 */ /* 0x000fe20003800200 */
[----:B------:R-:W-:-:S11]  /*4a20*/  IMAD.MOV.U32 R18, RZ, RZ, RZ ;  /* 0x000000ffff127224 */ /* 0x000fd600078e00ff */
[----:B------:R-:W-:Y:S05]  /*4a30*/  @!P0 BRA `(.L_x_33) ;  /* 0x0000000c00548947 */ /* 0x000fea0003800000 */
[----:B------:R-:W-:Y:S01]  /*4a40*/  ISETP.GE.U32.AND P0, PT, R3, 0x8, PT ;  /* 0x000000080300780c */ /* 0x000fe20003f06070 */
[----:B------:R-:W-:Y:S01]  /*4a50*/  BSSY.RECONVERGENT B3, `(.L_x_34) ;  /* 0x000006b000037945 */ /* 0x000fe20003800200 */
[----:B------:R-:W-:-:S11]  /*4a60*/  CS2R R18, SRZ ;  /* 0x0000000000127805 */ /* 0x000fd6000001ff00 */
[----:B------:R-:W-:Y:S05]  /*4a70*/  @!P0 BRA `(.L_x_35) ;  /* 0x0000000400a08947 */ /* 0x000fea0003800000 */
[----:B------:R-:W-:Y:S01]  /*4a80*/  HFMA2 R18, -RZ, RZ, 0, 0 ;  /* 0x00000000ff127431 */ /* 0x000fe200000001ff */
[----:B------:R-:W-:Y:S01]  /*4a90*/  BSSY.RECONVERGENT B4, `(.L_x_36) ;  /* 0x0000065000047945 */ /* 0x000fe20003800200 */
[----:B------:R-:W-:Y:S02]  /*4aa0*/  IMAD.MOV.U32 R20, RZ, RZ, R12 ;  /* 0x000000ffff147224 */ /* 0x000fe400078e000c */
[----:B------:R-:W-:Y:S02]  /*4ab0*/  IMAD.MOV.U32 R19, RZ, RZ, R11 ;  /* 0x000000ffff137224 */ /* 0x000fe400078e000b */
[----:B------:R-:W-:Y:S02]  /*4ac0*/  IMAD.MOV.U32 R21, RZ, RZ, R8 ;  /* 0x000000ffff157224 */ /* 0x000fe400078e0008 */
[----:B------:R-:W-:-:S07]  /*4ad0*/  IMAD.MOV.U32 R22, RZ, RZ, R15 ;  /* 0x000000ffff167224 */ /* 0x000fce00078e000f */
.L_x_37:
[----:B------:R-:W2:Y:S04]  /*4ae0*/  LDL.128 R4, [R21+-0x10] ;  /* 0xfffff00015047983 */ /* 0x000ea80000100c00 */
[----:B------:R-:W3:Y:S04]  /*4af0*/  LDL R24, [R19+-0x20] ;  /* 0xffffe00013187983 */ /* 0x000ee80000100800 */
[----:B------:R-:W3:Y:S01]  /*4b00*/  LDL R25, [R20+-0x20] ;  /* 0xffffe00014197983 */ /* 0x000ee20000100800 */
[----:B--2---:R-:W-:-:S05]  /*4b10*/  IMAD R26, R4, 0x8, R1 ;  /* 0x00000008041a7824 */ /* 0x004fca00078e0201 */
[----:B------:R-:W2:Y:S04]  /*4b20*/  LDL R4, [R26+0x8] ;  /* 0x000008001a047983 */ /* 0x000ea80000100800 */
[----:B------:R-:W2:Y:S01]  /*4b30*/  LDL R23, [R26+0x320] ;  /* 0x000320001a177983 */ /* 0x000ea20000100800 */
[----:B---3--:R-:W-:-:S03]  /*4b40*/  IADD3 R25, PT, PT, -R25, R24, R17 ;  /* 0x0000001819197210 */ /* 0x008fc60007ffe111 */
[----:B------:R-:W3:Y:S01]  /*4b50*/  LDL R24, [R19+-0x18] ;  /* 0xffffe80013187983 */ /* 0x000ee20000100800 */
[----:B--2---:R-:W-:-:S05]  /*4b60*/  IADD3 R4, PT, PT, -R23, R4, R13 ;  /* 0x0000000417047210 */ /* 0x004fca0007ffe10d */
[----:B------:R-:W-:-:S04]  /*4b70*/  IMAD R4, R4, R4, RZ ;  /* 0x0000000404047224 */ /* 0x000fc800078e02ff */
[----:B------:R-:W-:Y:S01]  /*4b80*/  IMAD R4, R25, R25, R4 ;  /* 0x0000001919047224 */ /* 0x000fe200078e0204 */
[----:B------:R-:W-:-:S04]  /*4b90*/  LEA R25, R5, R1, 0x3 ;  /* 0x0000000105197211 */ /* 0x000fc800078e18ff */
[----:B------:R-:W-:Y:S01]  /*4ba0*/  I2FP.F32.U32 R5, R4 ;  /* 0x0000000400057245 */ /* 0x000fe20000201000 */
[----:B------:R-:W2:Y:S04]  /*4bb0*/  LDL R23, [R25+0x320] ;  /* 0x0003200019177983 */ /* 0x000ea80000100800 */
[----:B------:R-:W2:Y:S01]  /*4bc0*/  LDL R4, [R25+0x8] ;  /* 0x0000080019047983 */ /* 0x000ea20000100800 */
[----:B------:R-:W-:-:S03]  /*4bd0*/  FADD R18, R5, R18 ;  /* 0x0000001205127221 */ /* 0x000fc60000000000 */
[----:B------:R-:W3:Y:S01]  /*4be0*/  LDL R5, [R20+-0x18] ;  /* 0xffffe80014057983 */ /* 0x000ee20000100800 */
[----:B------:R-:W-:-:S05]  /*4bf0*/  IMAD R26, R6, 0x8, R1 ;  /* 0x00000008061a7824 */ /* 0x000fca00078e0201 */
[----:B------:R-:W4:Y:S01]  /*4c00*/  LDL R6, [R26+0x8] ;  /* 0x000008001a067983 */ /* 0x000f220000100800 */
[----:B--2---:R-:W-:-:S03]  /*4c10*/  IADD3 R4, PT, PT, -R23, R4, R13 ;  /* 0x0000000417047210 */ /* 0x004fc60007ffe10d */
[----:B------:R-:W4:Y:S01]  /*4c20*/  LDL R23, [R26+0x320] ;  /* 0x000320001a177983 */ /* 0x000f220000100800 */
[----:B---3--:R-:W-:Y:S01]  /*4c30*/  IADD3 R5, PT, PT, -R5, R24, R17 ;  /* 0x0000001805057210 */ /* 0x008fe20007ffe111 */
[----:B------:R-:W-:-:S04]  /*4c40*/  IMAD R4, R4, R4, RZ ;  /* 0x0000000404047224 */ /* 0x000fc800078e02ff */
[----:B------:R-:W-:Y:S01]  /*4c50*/  IMAD R24, R5, R5, R4 ;  /* 0x0000000505187224 */ /* 0x000fe200078e0204 */
[----:B------:R-:W2:Y:S04]  /*4c60*/  LDL R26, [R19+-0x8] ;  /* 0xfffff800131a7983 */ /* 0x000ea80000100800 */
[----:B------:R-:W3:Y:S04]  /*4c70*/  LDL R5, [R19+-0x10] ;  /* 0xfffff00013057983 */ /* 0x000ee80000100800 */
[----:B------:R-:W3:Y:S01]  /*4c80*/  LDL R4, [R20+-0x10] ;  /* 0xfffff00014047983 */ /* 0x000ee20000100800 */
[----:B------:R-:W-:Y:S01]  /*4c90*/  IMAD R29, R7, 0x8, R1 ;  /* 0x00000008071d7824 */ /* 0x000fe200078e0201 */
[----:B------:R-:W-:-:S04]  /*4ca0*/  I2FP.F32.U32 R25, R24 ;  /* 0x0000001800197245 */ /* 0x000fc80000201000 */
[----:B------:R-:W5:Y:S01]  /*4cb0*/  LDL R24, [R29+0x8] ;  /* 0x000008001d187983 */ /* 0x000f620000100800 */
[----:B------:R-:W-:-:S03]  /*4cc0*/  FADD R18, R18, R25 ;  /* 0x0000001912127221 */ /* 0x000fc60000000000 */
[----:B------:R-:W2:Y:S01]  /*4cd0*/  LDL R25, [R20+-0x8] ;  /* 0xfffff80014197983 */ /* 0x000ea20000100800 */
[----:B----4-:R-:W-:-:S03]  /*4ce0*/  IADD3 R6, PT, PT, -R23, R6, R13 ;  /* 0x0000000617067210 */ /* 0x010fc60007ffe10d */
[----:B------:R-:W5:Y:S02]  /*4cf0*/  LDL R23, [R29+0x320] ;  /* 0x000320001d177983 */ /* 0x000f640000100800 */
[----:B------:R-:W-:Y:S01]  /*4d00*/  IMAD R27, R6, R6, RZ ;  /* 0x00000006061b7224 */ /* 0x000fe200078e02ff */
[----:B---3--:R-:W-:-:S05]  /*4d10*/  IADD3 R4, PT, PT, -R4, R5, R17 ;  /* 0x0000000504047210 */ /* 0x008fca0007ffe111 */
[----:B------:R-:W-:Y:S02]  /*4d20*/  IMAD R27, R4, R4, R27 ;  /* 0x00000004041b7224 */ /* 0x000fe400078e021b */
[----:B------:R-:W3:Y:S01]  /*4d30*/  LDL.128 R4, [R21] ;  /* 0x0000000015047983 */ /* 0x000ee20000100c00 */
[----:B--2---:R-:W-:Y:S02]  /*4d40*/  IADD3 R26, PT, PT, -R25, R26, R17 ;  /* 0x0000001a191a7210 */ /* 0x004fe40007ffe111 */
[----:B------:R-:W-:Y:S01]  /*4d50*/  I2FP.F32.U32 R27, R27 ;  /* 0x0000001b001b7245 */ /* 0x000fe20000201000 */
[----:B------:R-:W2:Y:S04]  /*4d60*/  LDL R25, [R20] ;  /* 0x0000000014197983 */ /* 0x000ea80000100800 */
[----:B------:R-:W-:Y:S01]  /*4d70*/  FADD R18, R18, R27 ;  /* 0x0000001b12127221 */ /* 0x000fe20000000000 */
[----:B-----5:R-:W-:-:S02]  /*4d80*/  IADD3 R23, PT, PT, -R23, R24, R13 ;  /* 0x0000001817177210 */ /* 0x020fc40007ffe10d */
[----:B------:R-:W2:Y:S03]  /*4d90*/  LDL R24, [R19] ;  /* 0x0000000013187983 */ /* 0x000ea60000100800 */
[----:B------:R-:W-:-:S04]  /*4da0*/  IMAD R23, R23, R23, RZ ;  /* 0x0000001717177224 */ /* 0x000fc800078e02ff */
[----:B------:R-:W-:-:S05]  /*4db0*/  IMAD R23, R26, R26, R23 ;  /* 0x0000001a1a177224 */ /* 0x000fca00078e0217 */
[----:B------:R-:W-:Y:S01]  /*4dc0*/  I2FP.F32.U32 R23, R23 ;  /* 0x0000001700177245 */ /* 0x000fe20000201000 */
[----:B---3--:R-:W-:-:S04]  /*4dd0*/  IMAD R26, R4, 0x8, R1 ;  /* 0x00000008041a7824 */ /* 0x008fc800078e0201 */
[----:B------:R-:W-:Y:S02]  /*4de0*/  FADD R4, R18, R23 ;  /* 0x0000001712047221 */ /* 0x000fe40000000000 */
[----:B------:R-:W3:Y:S04]  /*4df0*/  LDL R18, [R26+0x8] ;  /* 0x000008001a127983 */ /* 0x000ee80000100800 */
[----:B------:R-:W3:Y:S01]  /*4e00*/  LDL R23, [R26+0x320] ;  /* 0x000320001a177983 */ /* 0x000ee20000100800 */
[----:B--2---:R-:W-:-:S03]  /*4e10*/  IADD3 R25, PT, PT, -R25, R24, R17 ;  /* 0x0000001819197210 */ /* 0x004fc60007ffe111 */
[----:B------:R-:W2:Y:S01]  /*4e20*/  LDL R24, [R19+0x8] ;  /* 0x0000080013187983 */ /* 0x000ea20000100800 */
[----:B---3--:R-:W-:-:S05]  /*4e30*/  IADD3 R18, PT, PT, -R23, R18, R13 ;  /* 0x0000001217127210 */ /* 0x008fca0007ffe10d */
[----:B------:R-:W-:-:S04]  /*4e40*/  IMAD R18, R18, R18, RZ ;  /* 0x0000001212127224 */ /* 0x000fc800078e02ff */
[----:B------:R-:W-:Y:S02]  /*4e50*/  IMAD R18, R25, R25, R18 ;  /* 0x0000001919127224 */ /* 0x000fe400078e0212 */
[----:B------:R-:W-:-:S03]  /*4e60*/  IMAD R25, R5, 0x8, R1 ;  /* 0x0000000805197824 */ /* 0x000fc600078e0201 */
[----:B------:R-:W-:Y:S02]  /*4e70*/  I2FP.F32.U32 R5, R18 ;  /* 0x0000001200057245 */ /* 0x000fe40000201000 */
[----:B------:R-:W3:Y:S04]  /*4e80*/  LDL R18, [R25+0x8] ;  /* 0x0000080019127983 */ /* 0x000ee80000100800 */
[----:B------:R-:W3:Y:S01]  /*4e90*/  LDL R23, [R25+0x320] ;  /* 0x0003200019177983 */ /* 0x000ee20000100800 */
[----:B------:R-:W-:-:S03]  /*4ea0*/  FADD R4, R4, R5 ;  /* 0x0000000504047221 */ /* 0x000fc60000000000 */
[----:B------:R-:W2:Y:S01]  /*4eb0*/  LDL R5, [R20+0x8] ;  /* 0x0000080014057983 */ /* 0x000ea20000100800 */
[----:B------:R-:W-:-:S05]  /*4ec0*/  IMAD R26, R6, 0x8, R1 ;  /* 0x00000008061a7824 */ /* 0x000fca00078e0201 */
[----:B------:R-:W4:Y:S01]  /*4ed0*/  LDL R6, [R26+0x8] ;  /* 0x000008001a067983 */ /* 0x000f220000100800 */
[----:B---3--:R-:W-:-:S03]  /*4ee0*/  IADD3 R18, PT, PT, -R23, R18, R13 ;  /* 0x0000001217127210 */ /* 0x008fc60007ffe10d */
[----:B------:R-:W3:Y:S01]  /*4ef0*/  LDL R23, [R20+0x10] ;  /* 0x0000100014177983 */ /* 0x000ee20000100800 */
[----:B--2---:R-:W-:Y:S01]  /*4f00*/  IADD3 R24, PT, PT, -R5, R24, R17 ;  /* 0x0000001805187210 */ /* 0x004fe20007ffe111 */
[----:B------:R-:W-:Y:S02]  /*4f10*/  IMAD R5, R18, R18, RZ ;  /* 0x0000001212057224 */ /* 0x000fe400078e02ff */
[----:B------:R-:W4:Y:S02]  /*4f20*/  LDL R18, [R26+0x320] ;  /* 0x000320001a127983 */ /* 0x000f240000100800 */
[----:B------:R-:W-:Y:S02]  /*4f30*/  IMAD R5, R24, R24, R5 ;  /* 0x0000001818057224 */ /* 0x000fe400078e0205 */
[----:B------:R-:W3:Y:S01]  /*4f40*/  LDL R24, [R19+0x10] ;  /* 0x0000100013187983 */ /* 0x000ee20000100800 */
[----:B------:R-:W-:-:S05]  /*4f50*/  LEA R25, R7, R1, 0x3 ;  /* 0x0000000107197211 */ /* 0x000fca00078e18ff */
[----:B------:R-:W2:Y:S01]  /*4f60*/  LDL R7, [R25+0x320] ;  /* 0x0003200019077983 */ /* 0x000ea20000100800 */
[----:B----4-:R-:W-:-:S03]  /*4f70*/  IADD3 R6, PT, PT, -R18, R6, R13 ;  /* 0x0000000612067210 */ /* 0x010fc60007ffe10d */
[----:B------:R-:W2:Y:S01]  /*4f80*/  LDL R18, [R25+0x8] ;  /* 0x0000080019127983 */ /* 0x000ea20000100800 */
[----:B---3--:R-:W-:Y:S01]  /*4f90*/  IADD3 R23, PT, PT, -R23, R24, R17 ;  /* 0x0000001817177210 */ /* 0x008fe20007ffe111 */
[----:B------:R-:W-:Y:S02]  /*4fa0*/  IMAD R6, R6, R6, RZ ;  /* 0x0000000606067224 */ /* 0x000fe400078e02ff */
[----:B------:R0:W3:Y:S02]  /*4fb0*/  LDL R24, [R19+0x18] ;  /* 0x0000180013187983 */ /* 0x0000e40000100800 */
[----:B------:R-:W-:Y:S02]  /*4fc0*/  IMAD R6, R23, R23, R6 ;  /* 0x0000001717067224 */ /* 0x000fe400078e0206 */
[----:B------:R1:W3:Y:S01]  /*4fd0*/  LDL R23, [R20+0x18] ;  /* 0x0000180014177983 */ /* 0x0002e20000100800 */
[----:B------:R-:W-:Y:S01]  /*4fe0*/  VIADD R22, R22, 0x8 ;  /* 0x0000000816167836 */ /* 0x000fe20000000000 */
[----:B------:R-:W-:-:S04]  /*4ff0*/  I2FP.F32.U32 R5, R5 ;  /* 0x0000000500057245 */ /* 0x000fc80000201000 */
[----:B------:R-:W-:Y:S01]  /*5000*/  ISETP.NE.AND P0, PT, R22, RZ, PT ;  /* 0x000000ff1600720c */ /* 0x000fe20003f05270 */
[----:B------:R-:W-:Y:S01]  /*5010*/  FADD R4, R4, R5 ;  /* 0x0000000504047221 */ /* 0x000fe20000000000 */
[----:B------:R-:W-:Y:S02]  /*5020*/  VIADD R21, R21, 0x20 ;  /* 0x0000002015157836 */ /* 0x000fe40000000000 */
[----:B0-----:R-:W-:Y:S02]  /*5030*/  VIADD R19, R19, 0x40 ;  /* 0x0000004013137836 */ /* 0x001fe40000000000 */
[----:B-1----:R-:W-:Y:S01]  /*5040*/  VIADD R20, R20, 0x40 ;  /* 0x0000004014147836 */ /* 0x002fe20000000000 */
[----:B--2---:R-:W-:-:S05]  /*5050*/  IADD3 R7, PT, PT, -R7, R18, R13 ;  /* 0x0000001207077210 */ /* 0x004fca0007ffe10d */
[----:B------:R-:W-:Y:S01]  /*5060*/  IMAD R7, R7, R7, RZ ;  /* 0x0000000707077224 */ /* 0x000fe200078e02ff */
[----:B---3--:R-:W-:-:S05]  /*5070*/  IADD3 R24, PT, PT, -R23, R24, R17 ;  /* 0x0000001817187210 */ /* 0x008fca0007ffe111 */
[----:B------:R-:W-:Y:S01]  /*5080*/  IMAD R24, R24, R24, R7 ;  /* 0x0000001818187224 */ /* 0x000fe200078e0207 */
[----:B------:R-:W-:-:S04]  /*5090*/  I2FP.F32.U32 R7, R6 ;  /* 0x0000000600077245 */ /* 0x000fc80000201000 */
[----:B------:R-:W-:Y:S01]  /*50a0*/  I2FP.F32.U32 R5, R24 ;  /* 0x0000001800057245 */ /* 0x000fe20000201000 */
[----:B------:R-:W-:-:S04]  /*50b0*/  FADD R4, R4, R7 ;  /* 0x0000000704047221 */ /* 0x000fc80000000000 */
[----:B------:R-:W-:Y:S01]  /*50c0*/  FADD R18, R4, R5 ;  /* 0x0000000504127221 */ /* 0x000fe20000000000 */
[----:B------:R-:W-:Y:S06]  /*50d0*/  @P0 BRA `(.L_x_37) ;  /* 0xfffffff800800947 */ /* 0x000fec000383ffff */
[----:B------:R-:W-:Y:S05]  /*50e0*/  BSYNC.RECONVERGENT B4 ;  /* 0x0000000000047941 */ /* 0x000fea0003800200 */
.L_x_36:
[----:B------:R-:W-:-:S07]  /*50f0*/  IMAD.MOV.U32 R19, RZ, RZ, R10 ;  /* 0x000000ffff137224 */ /* 0x000fce00078e000a */
.L_x_35:
[----:B------:R-:W-:Y:S05]  /*5100*/  BSYNC.RECONVERGENT B3 ;  /* 0x0000000000037941 */ /* 0x000fea0003800200 */
.L_x_34:
[----:B------:R-:W-:-:S13]  /*5110*/  LOP3.LUT P0, RZ, R3, 0x7, RZ, 0xc0, !PT ;  /* 0x0000000703ff7812 */ /* 0x000fda000780c0ff */
[----:B------:R-:W-:Y:S05]  /*5120*/  @!P0 BRA `(.L_x_33) ;  /* 0x0000000400988947 */ /* 0x000fea0003800000 */
[----:B------:R-:W-:Y:S01]  /*5130*/  ISETP.GE.U32.AND P0, PT, R16, 0x3, PT ;  /* 0x000000031000780c */ /* 0x000fe20003f06070 */
[----:B------:R-:W-:Y:S01]  /*5140*/  BSSY.RECONVERGENT B3, `(.L_x_38) ;  /* 0x0000034000037945 */ /* 0x000fe20003800200 */
[----:B------:R-:W-:-:S11]  /*5150*/  LOP3.LUT P1, RZ, R0, 0x3, RZ, 0xc0, !PT ;  /* 0x0000000300ff7812 */ /* 0x000fd6000782c0ff */
[----:B------:R-:W-:Y:S05]  /*5160*/  @!P0 BRA `(.L_x_39) ;  /* 0x0000000000c48947 */ /* 0x000fea0003800000 */
[----:B------:R-:W-:-:S05]  /*5170*/  LEA R22, R19, R28, 0x2 ;  /* 0x0000001c13167211 */ /* 0x000fca00078e10ff */
[----:B------:R-:W2:Y:S04]  /*5180*/  LDL.64 R4, [R22] ;  /* 0x0000000016047983 */ /* 0x000ea80000100a00 */
[----:B------:R-:W3:Y:S01]  /*5190*/  LDL.64 R6, [R22+0x8] ;  /* 0x0000080016067983 */ /* 0x000ee20000100a00 */
[----:B--2---:R-:W-:-:S05]  /*51a0*/  IMAD R26, R4, 0x8, R1 ;  /* 0x00000008041a7824 */ /* 0x004fca00078e0201 */
[----:B------:R-:W2:Y:S04]  /*51b0*/  LDL R24, [R26+0x8] ;  /* 0x000008001a187983 */ /* 0x000ea80000100800 */
[----:B------:R-:W2:Y:S01]  /*51c0*/  LDL R23, [R26+0x320] ;  /* 0x000320001a177983 */ /* 0x000ea20000100800 */
[--C-:B------:R-:W-:Y:S02]  /*51d0*/  IMAD R4, R19, 0x8, R1.reuse ;  /* 0x0000000813047824 */ /* 0x100fe400078e0201 */
[----:B---3--:R-:W-:-:S03]  /*51e0*/  IMAD R29, R6, 0x8, R1 ;  /* 0x00000008061d7824 */ /* 0x008fc600078e0201 */
[----:B------:R-:W3:Y:S04]  /*51f0*/  LDL R20, [R4+0xc] ;  /* 0x00000c0004147983 */ /* 0x000ee80000100800 */
[----:B------:R-:W3:Y:S01]  /*5200*/  LDL R21, [R4+0x324] ;  /* 0x0003240004157983 */ /* 0x000ee20000100800 */
[----:B------:R-:W-:-:S03]  /*5210*/  IMAD R27, R5, 0x8, R1 ;  /* 0x00000008051b7824 */ /* 0x000fc600078e0201 */
[----:B------:R-:W4:Y:S04]  /*5220*/  LDL R22, [R4+0x14] ;  /* 0x0000140004167983 */ /* 0x000f280000100800 */
[----:B------:R-:W5:Y:S04]  /*5230*/  LDL R6, [R27+0x8] ;  /* 0x000008001b067983 */ /* 0x000f680000100800 */
[----:B------:R0:W5:Y:S01]  /*5240*/  LDL R25, [R27+0x320] ;  /* 0x000320001b197983 */ /* 0x0001620000100800 */
[----:B--2---:R-:W-:-:S03]  /*5250*/  IADD3 R5, PT, PT, -R23, R24, R13 ;  /* 0x0000001817057210 */ /* 0x004fc60007ffe10d */
[----:B------:R-:W2:Y:S04]  /*5260*/  LDL R24, [R29+0x8] ;  /* 0x000008001d187983 */ /* 0x000ea80000100800 */
[----:B------:R-:W2:Y:S01]  /*5270*/  LDL R23, [R29+0x320] ;  /* 0x000320001d177983 */ /* 0x000ea20000100800 */
[----:B------:R-:W-:Y:S01]  /*5280*/  IMAD R5, R5, R5, RZ ;  /* 0x0000000505057224 */ /* 0x000fe200078e02ff */
[----:B---3--:R-:W-:Y:S02]  /*5290*/  IADD3 R20, PT, PT, -R21, R20, R17 ;  /* 0x0000001415147210 */ /* 0x008fe40007ffe111 */
[----:B------:R-:W4:Y:S03]  /*52a0*/  LDL R21, [R4+0x32c] ;  /* 0x00032c0004157983 */ /* 0x000f260000100800 */
[----:B------:R-:W-:Y:S01]  /*52b0*/  IMAD R5, R20, R20, R5 ;  /* 0x0000001414057224 */ /* 0x000fe200078e0205 */
[----:B--2---:R-:W-:-:S02]  /*52c0*/  IADD3 R20, PT, PT, -R23, R24, R13 ;  /* 0x0000001817147210 */ /* 0x004fc40007ffe10d */
[----:B------:R-:W2:Y:S04]  /*52d0*/  LDL R24, [R4+0x1c] ;  /* 0x00001c0004187983 */ /* 0x000ea80000100800 */
[----:B------:R-:W2:Y:S01]  /*52e0*/  LDL R23, [R4+0x334] ;  /* 0x0003340004177983 */ /* 0x000ea20000100800 */
[----:B0-----:R-:W-:Y:S01]  /*52f0*/  IMAD R27, R7, 0x8, R1 ;  /* 0x00000008071b7824 */ /* 0x001fe200078e0201 */
[----:B-----5:R-:W-:-:S04]  /*5300*/  IADD3 R6, PT, PT, -R25, R6, R13 ;  /* 0x0000000619067210 */ /* 0x020fc80007ffe10d */
[----:B------:R-:W3:Y:S01]  /*5310*/  LDL R26, [R27+0x8] ;  /* 0x000008001b1a7983 */ /* 0x000ee20000100800 */
[----:B----4-:R-:W-:-:S03]  /*5320*/  IADD3 R21, PT, PT, -R21, R22, R17 ;  /* 0x0000001615157210 */ /* 0x010fc60007ffe111 */
[----:B------:R-:W3:Y:S04]  /*5330*/  LDL R25, [R27+0x320] ;  /* 0x000320001b197983 */ /* 0x000ee80000100800 */
[----:B------:R-:W4:Y:S01]  /*5340*/  LDL R22, [R4+0x33c] ;  /* 0x00033c0004167983 */ /* 0x000f220000100800 */
[----:B--2---:R-:W-:-:S03]  /*5350*/  IADD3 R7, PT, PT, -R23, R24, R17 ;  /* 0x0000001817077210 */ /* 0x004fc60007ffe111 */
[----:B------:R-:W4:Y:S01]  /*5360*/  LDL R23, [R4+0x24] ;  /* 0x0000240004177983 */ /* 0x000f220000100800 */
[----:B------:R-:W-:Y:S01]  /*5370*/  IMAD R6, R6, R6, RZ ;  /* 0x0000000606067224 */ /* 0x000fe200078e02ff */
[----:B------:R-:W-:Y:S01]  /*5380*/  I2FP.F32.U32 R5, R5 ;  /* 0x0000000500057245 */ /* 0x000fe20000201000 */
[----:B------:R-:W-:Y:S02]  /*5390*/  IMAD R20, R20, R20, RZ ;  /* 0x0000001414147224 */ /* 0x000fe400078e02ff */
[----:B------:R-:W-:Y:S01]  /*53a0*/  IMAD R6, R21, R21, R6 ;  /* 0x0000001515067224 */ /* 0x000fe200078e0206 */
[----:B---3--:R-:W-:Y:S01]  /*53b0*/  IADD3 R24, PT, PT, -R25, R26, R13 ;  /* 0x0000001a19187210 */ /* 0x008fe20007ffe10d */
[----:B------:R-:W-:-:S03]  /*53c0*/  IMAD R20, R7, R7, R20 ;  /* 0x0000000707147224 */ /* 0x000fc600078e0214 */
[----:B------:R-:W-:Y:S01]  /*53d0*/  I2FP.F32.U32 R6, R6 ;  /* 0x0000000600067245 */ /* 0x000fe20000201000 */
[----:B------:R-:W-:Y:S01]  /*53e0*/  FADD R5, R18, R5 ;  /* 0x0000000512057221 */ /* 0x000fe20000000000 */
[----:B------:R-:W-:Y:S01]  /*53f0*/  IMAD R24, R24, R24, RZ ;  /* 0x0000001818187224 */ /* 0x000fe200078e02ff */
[----:B------:R-:W-:Y:S02]  /*5400*/  I2FP.F32.U32 R20, R20 ;  /* 0x0000001400147245 */ /* 0x000fe40000201000 */
[----:B------:R-:W-:-:S04]  /*5410*/  FADD R5, R5, R6 ;  /* 0x0000000605057221 */ /* 0x000fc80000000000 */
[----:B------:R-:W-:Y:S01]  /*5420*/  FADD R5, R5, R20 ;  /* 0x0000001405057221 */ /* 0x000fe20000000000 */
[----:B------:R-:W-:Y:S02]  /*5430*/  IADD3 R19, PT, PT, R19, 0x4, RZ ;  /* 0x0000000413137810 */ /* 0x000fe40007ffe0ff */
[----:B----4-:R-:W-:-:S05]  /*5440*/  IADD3 R23, PT, PT, -R22, R23, R17 ;  /* 0x0000001716177210 */ /* 0x010fca0007ffe111 */
[----:B------:R-:W-:-:S05]  /*5450*/  IMAD R24, R23, R23, R24 ;  /* 0x0000001717187224 */ /* 0x000fca00078e0218 */
[----:B------:R-:W-:-:S05]  /*5460*/  I2FP.F32.U32 R24, R24 ;  /* 0x0000001800187245 */ /* 0x000fca0000201000 */
[----:B------:R-:W-:-:S07]  /*5470*/  FADD R18, R5, R24 ;  /* 0x0000001805127221 */ /* 0x000fce0000000000 */
.L_x_39:
[----:B------:R-:W-:Y:S05]  /*5480*/  BSYNC.RECONVERGENT B3 ;  /* 0x0000000000037941 */ /* 0x000fea0003800200 */
.L_x_38:
[----:B------:R-:W-:Y:S05]  /*5490*/  @!P1 BRA `(.L_x_33) ;  /* 0x0000000000bc9947 */ /* 0x000fea0003800000 */
[C---:B------:R-:W-:Y:S01]  /*54a0*/  LOP3.LUT R4, R2.reuse, 0x3, RZ, 0xc0, !PT ;  /* 0x0000000302047812 */ /* 0x040fe200078ec0ff */
[----:B------:R-:W-:Y:S01]  /*54b0*/  BSSY.RECONVERGENT B3, `(.L_x_40) ;  /* 0x000001e000037945 */ /* 0x000fe20003800200 */
[----:B------:R-:W-:Y:S02]  /*54c0*/  LOP3.LUT P1, RZ, R2, 0x1, RZ, 0xc0, !PT ;  /* 0x0000000102ff7812 */ /* 0x000fe4000782c0ff */
[----:B------:R-:W-:-:S13]  /*54d0*/  ISETP.NE.AND P0, PT, R4, 0x1, PT ;  /* 0x000000010400780c */ /* 0x000fda0003f05270 */
[----:B------:R-:W-:Y:S05]  /*54e0*/  @!P0 BRA `(.L_x_41) ;  /* 0x0000000000688947 */ /* 0x000fea0003800000 */
[----:B------:R-:W-:-:S06]  /*54f0*/  IMAD R5, R19, 0x4, R28 ;  /* 0x0000000413057824 */ /* 0x000fcc00078e021c */
[----:B------:R-:W2:Y:S01]  /*5500*/  LDL.64 R4, [R5] ;  /* 0x0000000005047983 */ /* 0x000ea20000100a00 */
[----:B------:R-:W-:-:S05]  /*5510*/  IMAD R21, R19, 0x8, R1 ;  /* 0x0000000813157824 */ /* 0x000fca00078e0201 */
[----:B------:R-:W3:Y:S04]  /*5520*/  LDL R22, [R21+0xc] ;  /* 0x00000c0015167983 */ /* 0x000ee80000100800 */
[----:B------:R-:W3:Y:S01]  /*5530*/  LDL R23, [R21+0x324] ;  /* 0x0003240015177983 */ /* 0x000ee20000100800 */
[--C-:B--2---:R-:W-:Y:S02]  /*5540*/  IMAD R6, R4, 0x8, R1.reuse ;  /* 0x0000000804067824 */ /* 0x104fe400078e0201 */
[----:B------:R-:W-:Y:S01]  /*5550*/  IMAD R24, R5, 0x8, R1 ;  /* 0x0000000805187824 */ /* 0x000fe200078e0201 */
[----:B------:R-:W2:Y:S04]  /*5560*/  LDL R4, [R21+0x32c] ;  /* 0x00032c0015047983 */ /* 0x000ea80000100800 */
[----:B------:R-:W4:Y:S04]  /*5570*/  LDL R20, [R6+0x8] ;  /* 0x0000080006147983 */ /* 0x000f280000100800 */
[----:B------:R-:W4:Y:S04]  /*5580*/  LDL R7, [R6+0x320] ;  /* 0x0003200006077983 */ /* 0x000f280000100800 */
[----:B------:R-:W5:Y:S04]  /*5590*/  LDL R26, [R24+0x8] ;  /* 0x00000800181a7983 */ /* 0x000f680000100800 */
[----:B------:R-:W5:Y:S04]  /*55a0*/  LDL R25, [R24+0x320] ;  /* 0x0003200018197983 */ /* 0x000f680000100800 */
[----:B------:R-:W2:Y:S01]  /*55b0*/  LDL R5, [R21+0x14] ;  /* 0x0000140015057983 */ /* 0x000ea20000100800 */
[----:B---3--:R-:W-:Y:S01]  /*55c0*/  IADD3 R22, PT, PT, -R23, R22, R17 ;  /* 0x0000001617167210 */ /* 0x008fe20007ffe111 */
[----:B------:R-:W-:Y:S01]  /*55d0*/  VIADD R19, R19, 0x2 ;  /* 0x0000000213137836 */ /* 0x000fe20000000000 */
[----:B----4-:R-:W-:-:S05]  /*55e0*/  IADD3 R7, PT, PT, -R7, R20, R13 ;  /* 0x0000001407077210 */ /* 0x010fca0007ffe10d */
[----:B------:R-:W-:Y:S01]  /*55f0*/  IMAD R7, R7, R7, RZ ;  /* 0x0000000707077224 */ /* 0x000fe200078e02ff */
[----:B-----5:R-:W-:-:S03]  /*5600*/  IADD3 R25, PT, PT, -R25, R26, R13 ;  /* 0x0000001a19197210 */ /* 0x020fc60007ffe10d */
[----:B------:R-:W-:Y:S01]  /*5610*/  IMAD R7, R22, R22, R7 ;  /* 0x0000001616077224 */ /* 0x000fe200078e0207 */
[----:B--2---:R-:W-:Y:S01]  /*5620*/  IADD3 R4, PT, PT, -R4, R5, R17 ;  /* 0x0000000504047210 */ /* 0x004fe20007ffe111 */
[----:B------:R-:W-:-:S03]  /*5630*/  IMAD R25, R25, R25, RZ ;  /* 0x0000001919197224 */ /* 0x000fc600078e02ff */
[----:B------:R-:W-:Y:S01]  /*5640*/  I2FP.F32.U32 R7, R7 ;  /* 0x0000000700077245 */ /* 0x000fe20000201000 */
[----:B------:R-:W-:-:S04]  /*5650*/  IMAD R25, R4, R4, R25 ;  /* 0x0000000404197224 */ /* 0x000fc800078e0219 */
[----:B------:R-:W-:Y:S01]  /*5660*/  FADD R7, R18, R7 ;  /* 0x0000000712077221 */ /* 0x000fe20000000000 */
[----:B------:R-:W-:-:S05]  /*5670*/  I2FP.F32.U32 R4, R25 ;  /* 0x0000001900047245 */ /* 0x000fca0000201000 */
[----:B------:R-:W-:-:S07]  /*5680*/  FADD R18, R7, R4 ;  /* 0x0000000407127221 */ /* 0x000fce0000000000 */
.L_x_41:
[----:B------:R-:W-:Y:S05]  /*5690*/  BSYNC.RECONVERGENT B3 ;  /* 0x0000000000037941 */ /* 0x000fea0003800200 */
.L_x_40:
[----:B------:R-:W-:Y:S05]  /*56a0*/  @!P1 BRA `(.L_x_33) ;  /* 0x0000000000389947 */ /* 0x000fea0003800000 */
[----:B------:R-:W-:-:S06]  /*56b0*/  LEA R4, R19, R28, 0x2 ;  /* 0x0000001c13047211 */ /* 0x000fcc00078e10ff */
[----:B------:R-:W2:Y:S01]  /*56c0*/  LDL R4, [R4] ;  /* 0x0000000004047983 */ /* 0x000ea20000100800 */
[----:B------:R-:W-:-:S05]  /*56d0*/  IMAD R19, R19, 0x8, R1 ;  /* 0x0000000813137824 */ /* 0x000fca00078e0201 */
[----:B------:R-:W3:Y:S04]  /*56e0*/  LDL R20, [R19+0xc] ;  /* 0x00000c0013147983 */ /* 0x000ee80000100800 */
[----:B------:R-:W3:Y:S01]  /*56f0*/  LDL R7, [R19+0x324] ;  /* 0x0003240013077983 */ /* 0x000ee20000100800 */
[----:B--2---:R-:W-:-:S05]  /*5700*/  IMAD R21, R4, 0x8, R1 ;  /* 0x0000000804157824 */ /* 0x004fca00078e0201 */
[----:B------:R-:W2:Y:S04]  /*5710*/  LDL R6, [R21+0x8] ;  /* 0x0000080015067983 */ /* 0x000ea80000100800 */
[----:B------:R-:W2:Y:S01]  /*5720*/  LDL R5, [R21+0x320] ;  /* 0x0003200015057983 */ /* 0x000ea20000100800 */
[----:B---3--:R-:W-:Y:S02]  /*5730*/  IADD3 R20, PT, PT, -R7, R20, R17 ;  /* 0x0000001407147210 */ /* 0x008fe40007ffe111 */
[----:B--2---:R-:W-:-:S05]  /*5740*/  IADD3 R5, PT, PT, -R5, R6, R13 ;  /* 0x0000000605057210 */ /* 0x004fca0007ffe10d */
[----:B------:R-:W-:-:S04]  /*5750*/  IMAD R5, R5, R5, RZ ;  /* 0x0000000505057224 */ /* 0x000fc800078e02ff */
[----:B------:R-:W-:-:S05]  /*5760*/  IMAD R5, R20, R20, R5 ;  /* 0x0000001414057224 */ /* 0x000fca00078e0205 */
[----:B------:R-:W-:-:S05]  /*5770*/  I2FP.F32.U32 R5, R5 ;  /* 0x0000000500057245 */ /* 0x000fca0000201000 */
[----:B------:R-:W-:-:S07]  /*5780*/  FADD R18, R18, R5 ;  /* 0x0000000512127221 */ /* 0x000fce0000000000 */
.L_x_33:
[----:B------:R-:W-:Y:S05]  /*5790*/  BSYNC.RECONVERGENT B0 ;  /* 0x0000000000007941 */ /* 0x000fea0003800200 */
.L_x_32:
[----:B------:R-:W-:Y:S01]  /*57a0*/  VIADD R4, R18, 0xf3000000 ;  /* 0xf300000012047836 */ /* 0x000fe20000000000 */
[----:B------:R0:W1:Y:S01]  /*57b0*/  MUFU.RSQ R7, R18 ;  /* 0x0000001200077308 */ /* 0x0000620000001400 */
[----:B------:R-:W-:Y:S03]  /*57c0*/  BSSY.RECONVERGENT B0, `(.L_x_42) ;  /* 0x000000b000007945 */ /* 0x000fe60003800200 */
[----:B------:R-:W-:-:S13]  /*57d0*/  ISETP.GT.U32.AND P0, PT, R4, 0x727fffff, PT ;  /* 0x727fffff0400780c */ /* 0x000fda0003f04070 */
[----:B01----:R-:W-:Y:S05]  /*57e0*/  @!P0 BRA `(.L_x_43) ;  /* 0x0000000000108947 */ /* 0x003fea0003800000 */
[----:B------:R-:W-:Y:S01]  /*57f0*/  IMAD.MOV.U32 R4, RZ, RZ, R18 ;  /* 0x000000ffff047224 */ /* 0x000fe200078e0012 */
[----:B------:R-:W-:-:S07]  /*5800*/  MOV R20, 0x5820 ;  /* 0x0000582000147802 */ /* 0x000fce0000000f00 */
[----:B------:R-:W-:Y:S05]  /*5810*/  CALL.REL.NOINC `($__internal_0_$__cuda_sm20_sqrt_rn_f32_slowpath) ;  /* 0x0000000000987944 */ /* 0x000fea0003c00000 */
[----:B------:R-:W-:Y:S05]  /*5820*/  BRA `(.L_x_44) ;  /* 0x0000000000107947 */ /* 0x000fea0003800000 */
.L_x_43:
[C---:B------:R-:W-:Y:S01]  /*5830*/  FMUL.FTZ R5, R7.reuse, R18 ;  /* 0x0000001207057220 */ /* 0x040fe20000410000 */
[----:B------:R-:W-:-:S03]  /*5840*/  FMUL.FTZ R4, R7, 0.5 ;  /* 0x3f00000007047820 */ /* 0x000fc60000410000 */
[----:B------:R-:W-:-:S04]  /*5850*/  FFMA R6, -R5, R5, R18 ;  /* 0x0000000505067223 */ /* 0x000fc80000000112 */
[----:B------:R-:W-:-:S07]  /*5860*/  FFMA R6, R6, R4, R5 ;  /* 0x0000000406067223 */ /* 0x000fce0000000005 */
.L_x_44:
[----:B------:R-:W-:Y:S05]  /*5870*/  BSYNC.RECONVERGENT B0 ;  /* 0x0000000000007941 */ /* 0x000fea0003800200 */
.L_x_42:
[----:B------:R-:W0:Y:S01]  /*5880*/  MUFU.RCP R4, R9 ;  /* 0x0000000900047308 */ /* 0x000e220000001000 */
[----:B------:R-:W-:Y:S07]  /*5890*/  BSSY.RECONVERGENT B0, `(.L_x_45) ;  /* 0x000000c000007945 */ /* 0x000fee0003800200 */
[----:B------:R-:W1:Y:S01]  /*58a0*/  FCHK P0, R6, R9 ;  /* 0x0000000906007302 */ /* 0x000e620000000000 */
[----:B0-----:R-:W-:-:S04]  /*58b0*/  FFMA R5, -R9, R4, 1 ;  /* 0x3f80000009057423 */ /* 0x001fc80000000104 */
[----:B------:R-:W-:-:S04]  /*58c0*/  FFMA R4, R4, R5, R4 ;  /* 0x0000000504047223 */ /* 0x000fc80000000004 */
[----:B------:R-:W-:-:S04]  /*58d0*/  FFMA R5, R4, R6, RZ ;  /* 0x0000000604057223 */ /* 0x000fc800000000ff */
[----:B------:R-:W-:-:S04]  /*58e0*/  FFMA R18, -R9, R5, R6 ;  /* 0x0000000509127223 */ /* 0x000fc80000000106 */
[----:B------:R-:W-:Y:S01]  /*58f0*/  FFMA R5, R4, R18, R5 ;  /* 0x0000001204057223 */ /* 0x000fe20000000005 */
[----:B-1----:R-:W-:Y:S06]  /*5900*/  @!P0 BRA `(.L_x_46) ;  /* 0x0000000000108947 */ /* 0x002fec0003800000 */
[----:B------:R-:W-:Y:S02]  /*5910*/  MOV R4, R6 ;  /* 0x0000000600047202 */ /* 0x000fe40000000f00 */
[----:B------:R-:W-:-:S07]  /*5920*/  MOV R6, 0x5940 ;  /* 0x0000594000067802 */ /* 0x000fce0000000f00 */
[----:B------:R-:W-:Y:S05]  /*5930*/  CALL.REL.NOINC `($__internal_1_$__cuda_sm3x_div_rn_noftz_f32_slowpath) ;  /* 0x0000000000ac7944 */ /* 0x000fea0003c00000 */
[----:B------:R-:W-:-:S07]  /*5940*/  IMAD.MOV.U32 R5, RZ, RZ, R7 ;  /* 0x000000ffff057224 */ /* 0x000fce00078e0007 */
.L_x_46:
[----:B------:R-:W-:Y:S05]  /*5950*/  BSYNC.RECONVERGENT B0 ;  /* 0x0000000000007941 */ /* 0x000fea0003800200 */
.L_x_45:
[----:B------:R-:W-:Y:S01]  /*5960*/  VIADD R17, R17, 0x1 ;  /* 0x0000000111117836 */ /* 0x000fe20000000000 */
[----:B------:R-:W-:-:S04]  /*5970*/  FSETP.GEU.AND P0, PT, R5, R14, PT ;  /* 0x0000000e0500720b */ /* 0x000fc80003f0e000 */
[----:B------:R-:W-:Y:S02]  /*5980*/  ISETP.NE.AND P1, PT, R17, 0x5, PT ;  /* 0x000000051100780c */ /* 0x000fe40003f25270 */
[----:B------:R-:W-:-:S11]  /*5990*/  FSEL R14, R5, R14, !P0 ;  /* 0x0000000e050e7208 */ /* 0x000fd60004000000 */
[----:B------:R-:W-:Y:S05]  /*59a0*/  @P1 BRA `(.L_x_47) ;  /* 0xfffffff000141947 */ /* 0x000fea000383ffff */
[----:B------:R-:W-:Y:S05]  /*59b0*/  BSYNC.RECONVERGENT B1 ;  /* 0x0000000000017941 */ /* 0x000fea0003800200 */
.L_x_31:
[----:B------:R-:W-:-:S05]  /*59c0*/  VIADD R13, R13, 0x1 ;  /* 0x000000010d0d7836 */ /* 0x000fca0000000000 */
[----:B------:R-:W-:-:S13]  /*59d0*/  ISETP.NE.AND P0, PT, R13, 0x5, PT ;  /* 0x000000050d00780c */ /* 0x000fda0003f05270 */
[----:B------:R-:W-:Y:S05]  /*59e0*/  @P0 BRA `(.L_x_48) ;  /* 0xffffffec00fc0947 */ /* 0x000fea000383ffff */
[----:B------:R-:W-:Y:S05]  /*59f0*/  BSYNC.RECONVERGENT B2 ;  /* 0x0000000000027941 */ /* 0x000fea0003800200 */
.L_x_30:
[----:B------:R-:W0:Y:S01]  /*5a00*/  S2R R0, SR_TID.X ;  /* 0x0000000000007919 */ /* 0x000e220000002100 */
[----:B------:R-:W0:Y:S08]  /*5a10*/  S2UR UR4, SR_CTAID.X ;  /* 0x00000000000479c3 */ /* 0x000e300000002500 */
[----:B------:R-:W0:Y:S08]  /*5a20*/  LDC R5, c[0x0][0x360] ;  /* 0x0000d800ff057b82 */ /* 0x000e300000000800 */
[----:B------:R-:W1:Y:S01]  /*5a30*/  LDC.64 R2, c[0x0][0x388] ;  /* 0x0000e200ff027b82 */ /* 0x000e620000000a00 */
[----:B0-----:R-:W-:-:S04]  /*5a40*/  IMAD R5, R5, UR4, R0 ;  /* 0x0000000405057c24 */ /* 0x001fc8000f8e0200 */
[----:B-1----:R-:W-:-:S05]  /*5a50*/  IMAD.WIDE R2, R5, 0x4, R2 ;  /* 0x0000000405027825 */ /* 0x002fca00078e0202 */
[----:B------:R-:W-:Y:S01]  /*5a60*/  STG.E desc[UR36][R2.64], R14 ;  /* 0x0000000e02007986 */ /* 0x000fe2000c101924 */
[----:B------:R-:W-:Y:S05]  /*5a70*/  EXIT ;  /* 0x000000000000794d */ /* 0x000fea0003800000 */
        .weak           $__internal_0_$__cuda_sm20_sqrt_rn_f32_slowpath
        .type           $__internal_0_$__cuda_sm20_sqrt_rn_f32_slowpath,@function
        .size           $__internal_0_$__cuda_sm20_sqrt_rn_f32_slowpath,($__internal_1_$__cuda_sm3x_div_rn_noftz_f32_slowpath - $__internal_0_$__cuda_sm20_sqrt_rn_f32_slowpath)
$__internal_0_$__cuda_sm20_sqrt_rn_f32_slowpath:
[----:B------:R-:W-:-:S13]  /*5a80*/  LOP3.LUT P0, RZ, R4, 0x7fffffff, RZ, 0xc0, !PT ;  /* 0x7fffffff04ff7812 */ /* 0x000fda000780c0ff */
[----:B------:R-:W-:Y:S01]  /*5a90*/  @!P0 IMAD.MOV.U32 R5, RZ, RZ, R4 ;  /* 0x000000ffff058224 */ /* 0x000fe200078e0004 */
[----:B------:R-:W-:Y:S06]  /*5aa0*/  @!P0 BRA `(.L_x_49) ;  /* 0x0000000000408947 */ /* 0x000fec0003800000 */
[----:B------:R-:W-:-:S13]  /*5ab0*/  FSETP.GEU.FTZ.AND P0, PT, R4, RZ, PT ;  /* 0x000000ff0400720b */ /* 0x000fda0003f1e000 */
[----:B------:R-:W-:Y:S01]  /*5ac0*/  @!P0 MOV R5, 0x7fffffff ;  /* 0x7fffffff00058802 */ /* 0x000fe20000000f00 */
[----:B------:R-:W-:Y:S06]  /*5ad0*/  @!P0 BRA `(.L_x_49) ;  /* 0x0000000000348947 */ /* 0x000fec0003800000 */
[----:B------:R-:W-:-:S13]  /*5ae0*/  FSETP.GTU.FTZ.AND P0, PT, |R4|, +INF , PT ;  /* 0x7f8000000400780b */ /* 0x000fda0003f1c200 */
[----:B------:R-:W-:Y:S01]  /*5af0*/  @P0 FADD.FTZ R5, R4, 1 ;  /* 0x3f80000004050421 */ /* 0x000fe20000010000 */
[----:B------:R-:W-:Y:S06]  /*5b00*/  @P0 BRA `(.L_x_49) ;  /* 0x0000000000280947 */ /* 0x000fec0003800000 */
[----:B------:R-:W-:-:S13]  /*5b10*/  FSETP.NEU.FTZ.AND P0, PT, |R4|, +INF , PT ;  /* 0x7f8000000400780b */ /* 0x000fda0003f1d200 */
[----:B------:R-:W-:-:S04]  /*5b20*/  @P0 FFMA R6, R4, 1.84467440737095516160e+19, RZ ;  /* 0x5f80000004060823 */ /* 0x000fc800000000ff */
[----:B------:R-:W0:Y:S02]  /*5b30*/  @P0 MUFU.RSQ R5, R6 ;  /* 0x0000000600050308 */ /* 0x000e240000001400 */
[----:B0-----:R-:W-:Y:S01]  /*5b40*/  @P0 FMUL.FTZ R7, R6, R5 ;  /* 0x0000000506070220 */ /* 0x001fe20000410000 */
[----:B------:R-:W-:Y:S01]  /*5b50*/  @P0 FMUL.FTZ R19, R5, 0.5 ;  /* 0x3f00000005130820 */ /* 0x000fe20000410000 */
[----:B------:R-:W-:Y:S02]  /*5b60*/  @!P0 IMAD.MOV.U32 R5, RZ, RZ, R4 ;  /* 0x000000ffff058224 */ /* 0x000fe400078e0004 */
[----:B------:R-:W-:-:S04]  /*5b70*/  @P0 FADD.FTZ R18, -R7, -RZ ;  /* 0x800000ff07120221 */ /* 0x000fc80000010100 */
[----:B------:R-:W-:-:S04]  /*5b80*/  @P0 FFMA R18, R7, R18, R6 ;  /* 0x0000001207120223 */ /* 0x000fc80000000006 */
[----:B------:R-:W-:-:S04]  /*5b90*/  @P0 FFMA R18, R18, R19, R7 ;  /* 0x0000001312120223 */ /* 0x000fc80000000007 */
[----:B------:R-:W-:-:S07]  /*5ba0*/  @P0 FMUL.FTZ R5, R18, 2.3283064365386962891e-10 ;  /* 0x2f80000012050820 */ /* 0x000fce0000410000 */
.L_x_49:
[----:B------:R-:W-:Y:S02]  /*5bb0*/  IMAD.MOV.U32 R6, RZ, RZ, R5 ;  /* 0x000000ffff067224 */ /* 0x000fe400078e0005 */
[----:B------:R-:W-:Y:S02]  /*5bc0*/  IMAD.MOV.U32 R4, RZ, RZ, R20 ;  /* 0x000000ffff047224 */ /* 0x000fe400078e0014 */
[----:B------:R-:W-:-:S04]  /*5bd0*/  IMAD.MOV.U32 R5, RZ, RZ, 0x0 ;  /* 0x00000000ff057424 */ /* 0x000fc800078e00ff */
[----:B------:R-:W-:Y:S05]  /*5be0*/  RET.REL.NODEC R4 `(_Z3sumPiPfS_S_S_S_iii) ;  /* 0xffffffa404047950 */ /* 0x000fea0003c3ffff */
        .weak           $__internal_1_$__cuda_sm3x_div_rn_noftz_f32_slowpath
        .type           $__internal_1_$__cuda_sm3x_div_rn_noftz_f32_slowpath,@function
        .size           $__internal_1_$__cuda_sm3x_div_rn_noftz_f32_slowpath,(.L_x_63 - $__internal_1_$__cuda_sm3x_div_rn_noftz_f32_slowpath)
$__internal_1_$__cuda_sm3x_div_rn_noftz_f32_slowpath:
[--C-:B------:R-:W-:Y:S01]  /*5bf0*/  SHF.R.U32.HI R5, RZ, 0x17, R9.reuse ;  /* 0x00000017ff057819 */ /* 0x100fe20000011609 */
[----:B------:R-:W-:Y:S01]  /*5c00*/  BSSY.RECONVERGENT B3, `(.L_x_50) ;  /* 0x0000063000037945 */ /* 0x000fe20003800200 */
[----:B------:R-:W-:Y:S01]  /*5c10*/  SHF.R.U32.HI R7, RZ, 0x17, R4 ;  /* 0x00000017ff077819 */ /* 0x000fe20000011604 */
[----:B------:R-:W-:Y:S01]  /*5c20*/  IMAD.MOV.U32 R19, RZ, RZ, R9 ;  /* 0x000000ffff137224 */ /* 0x000fe200078e0009 */
[----:B------:R-:W-:Y:S02]  /*5c30*/  LOP3.LUT R5, R5, 0xff, RZ, 0xc0, !PT ;  /* 0x000000ff05057812 */ /* 0x000fe400078ec0ff */
[----:B------:R-:W-:Y:S02]  /*5c40*/  LOP3.LUT R20, R7, 0xff, RZ, 0xc0, !PT ;  /* 0x000000ff07147812 */ /* 0x000fe400078ec0ff */
[----:B------:R-:W-:-:S03]  /*5c50*/  IADD3 R21, PT, PT, R5, -0x1, RZ ;  /* 0xffffffff05157810 */ /* 0x000fc60007ffe0ff */
[----:B------:R-:W-:Y:S01]  /*5c60*/  VIADD R18, R20, 0xffffffff ;  /* 0xffffffff14127836 */ /* 0x000fe20000000000 */
[----:B------:R-:W-:-:S04]  /*5c70*/  ISETP.GT.U32.AND P0, PT, R21, 0xfd, PT ;  /* 0x000000fd1500780c */ /* 0x000fc80003f04070 */
[----:B------:R-:W-:-:S13]  /*5c80*/  ISETP.GT.U32.OR P0, PT, R18, 0xfd, P0 ;  /* 0x000000fd1200780c */ /* 0x000fda0000704470 */
[----:B------:R-:W-:Y:S01]  /*5c90*/  @!P0 IMAD.MOV.U32 R7, RZ, RZ, RZ ;  /* 0x000000ffff078224 */ /* 0x000fe200078e00ff */
[----:B------:R-:W-:Y:S06]  /*5ca0*/  @!P0 BRA `(.L_x_51) ;  /* 0x00000000005c8947 */ /* 0x000fec0003800000 */
[----:B------:R-:W-:Y:S02]  /*5cb0*/  FSETP.GTU.FTZ.AND P0, PT, |R4|, +INF , PT ;  /* 0x7f8000000400780b */ /* 0x000fe40003f1c200 */
[----:B------:R-:W-:-:S04]  /*5cc0*/  FSETP.GTU.FTZ.AND P1, PT, |R9|, +INF , PT ;  /* 0x7f8000000900780b */ /* 0x000fc80003f3c200 */
[----:B------:R-:W-:-:S13]  /*5cd0*/  PLOP3.LUT P0, PT, P0, P1, PT, 0xf8, 0x8f ;  /* 0x00000000008f781c */ /* 0x000fda0000703f70 */
[----:B------:R-:W-:Y:S05]  /*5ce0*/  @P0 BRA `(.L_x_52) ;  /* 0x00000004004c0947 */ /* 0x000fea0003800000 */
[----:B------:R-:W-:-:S13]  /*5cf0*/  LOP3.LUT P0, RZ, R19, 0x7fffffff, R4, 0xc8, !PT ;  /* 0x7fffffff13ff7812 */ /* 0x000fda000780c804 */
[----:B------:R-:W-:Y:S05]  /*5d00*/  @!P0 BRA `(.L_x_53) ;  /* 0x00000004003c8947 */ /* 0x000fea0003800000 */
[C---:B------:R-:W-:Y:S02]  /*5d10*/  FSETP.NEU.FTZ.AND P2, PT, |R4|.reuse, +INF , PT ;  /* 0x7f8000000400780b */ /* 0x040fe40003f5d200 */
[----:B------:R-:W-:Y:S02]  /*5d20*/  FSETP.NEU.FTZ.AND P1, PT, |R9|, +INF , PT ;  /* 0x7f8000000900780b */ /* 0x000fe40003f3d200 */
[----:B------:R-:W-:-:S11]  /*5d30*/  FSETP.NEU.FTZ.AND P0, PT, |R4|, +INF , PT ;  /* 0x7f8000000400780b */ /* 0x000fd60003f1d200 */
[----:B------:R-:W-:Y:S05]  /*5d40*/  @!P1 BRA !P2, `(.L_x_53) ;  /* 0x00000004002c9947 */ /* 0x000fea0005000000 */
[----:B------:R-:W-:-:S04]  /*5d50*/  LOP3.LUT P2, RZ, R4, 0x7fffffff, RZ, 0xc0, !PT ;  /* 0x7fffffff04ff7812 */ /* 0x000fc8000784c0ff */
[----:B------:R-:W-:-:S13]  /*5d60*/  PLOP3.LUT P1, PT, P1, P2, PT, 0x2f, 0xf2 ;  /* 0x0000000000f2781c */ /* 0x000fda0000f24577 */
[----:B------:R-:W-:Y:S05]  /*5d70*/  @P1 BRA `(.L_x_54) ;  /* 0x0000000400181947 */ /* 0x000fea0003800000 */
[----:B------:R-:W-:-:S04]  /*5d80*/  LOP3.LUT P1, RZ, R19, 0x7fffffff, RZ, 0xc0, !PT ;  /* 0x7fffffff13ff7812 */ /* 0x000fc8000782c0ff */
[----:B------:R-:W-:-:S13]  /*5d90*/  PLOP3.LUT P0, PT, P0, P1, PT, 0x2f, 0xf2 ;  /* 0x0000000000f2781c */ /* 0x000fda0000702577 */
[----:B------:R-:W-:Y:S05]  /*5da0*/  @P0 BRA `(.L_x_55) ;  /* 0x0000000400000947 */ /* 0x000fea0003800000 */
[----:B------:R-:W-:Y:S02]  /*5db0*/  ISETP.GE.AND P0, PT, R18, RZ, PT ;  /* 0x000000ff1200720c */ /* 0x000fe40003f06270 */
[----:B------:R-:W-:-:S11]  /*5dc0*/  ISETP.GE.AND P1, PT, R21, RZ, PT ;  /* 0x000000ff1500720c */ /* 0x000fd60003f26270 */
[----:B------:R-:W-:Y:S01]  /*5dd0*/  @P0 IMAD.MOV.U32 R7, RZ, RZ, RZ ;  /* 0x000000ffff070224 */ /* 0x000fe200078e00ff */
[----:B------:R-:W-:Y:S01]  /*5de0*/  @!P0 MOV R7, 0xffffffc0 ;  /* 0xffffffc000078802 */ /* 0x000fe20000000f00 */
[----:B------:R-:W-:Y:S01]  /*5df0*/  @!P0 FFMA R4, R4, 1.84467440737095516160e+19, RZ ;  /* 0x5f80000004048823 */ /* 0x000fe200000000ff */
[----:B------:R-:W-:-:S03]  /*5e00*/  @!P1 FFMA R19, R9, 1.84467440737095516160e+19, RZ ;  /* 0x5f80000009139823 */ /* 0x000fc600000000ff */
[----:B------:R-:W-:-:S07]  /*5e10*/  @!P1 VIADD R7, R7, 0x40 ;  /* 0x0000004007079836 */ /* 0x000fce0000000000 */
.L_x_51:
[----:B------:R-:W-:Y:S01]  /*5e20*/  LEA R18, R5, 0xc0800000, 0x17 ;  /* 0xc080000005127811 */ /* 0x000fe200078eb8ff */
[----:B------:R-:W-:Y:S04]  /*5e30*/  BSSY.RECONVERGENT B4, `(.L_x_56) ;  /* 0x0000036000047945 */ /* 0x000fe80003800200 */
[----:B------:R-:W-:Y:S02]  /*5e40*/  IMAD.IADD R22, R19, 0x1, -R18 ;  /* 0x0000000113167824 */ /* 0x000fe400078e0a12 */
[----:B------:R-:W-:Y:S02]  /*5e50*/  VIADD R18, R20, 0xffffff81 ;  /* 0xffffff8114127836 */ /* 0x000fe40000000000 */
[----:B------:R-:W0:Y:S01]  /*5e60*/  MUFU.RCP R19, R22 ;  /* 0x0000001600137308 */ /* 0x000e220000001000 */
[----:B------:R-:W-:Y:S01]  /*5e70*/  FADD.FTZ R21, -R22, -RZ ;  /* 0x800000ff16157221 */ /* 0x000fe20000010100 */
[C---:B------:R-:W-:Y:S01]  /*5e80*/  IMAD R4, R18.reuse, -0x800000, R4 ;  /* 0xff80000012047824 */ /* 0x040fe200078e0204 */
[----:B------:R-:W-:-:S05]  /*5e90*/  IADD3 R18, PT, PT, R18, 0x7f, -R5 ;  /* 0x0000007f12127810 */ /* 0x000fca0007ffe805 */
[----:B------:R-:W-:Y:S02]  /*5ea0*/  IMAD.IADD R18, R18, 0x1, R7 ;  /* 0x0000000112127824 */ /* 0x000fe400078e0207 */
[----:B0-----:R-:W-:-:S04]  /*5eb0*/  FFMA R20, R19, R21, 1 ;  /* 0x3f80000013147423 */ /* 0x001fc80000000015 */
[----:B------:R-:W-:-:S04]  /*5ec0*/  FFMA R19, R19, R20, R19 ;  /* 0x0000001413137223 */ /* 0x000fc80000000013 */
[----:B------:R-:W-:-:S04]  /*5ed0*/  FFMA R20, R4, R19, RZ ;  /* 0x0000001304147223 */ /* 0x000fc800000000ff */
[----:B------:R-:W-:-:S04]  /*5ee0*/  FFMA R23, R21, R20, R4 ;  /* 0x0000001415177223 */ /* 0x000fc80000000004 */
[----:B------:R-:W-:-:S04]  /*5ef0*/  FFMA R20, R19, R23, R20 ;  /* 0x0000001713147223 */ /* 0x000fc80000000014 */
[----:B------:R-:W-:-:S04]  /*5f00*/  FFMA R21, R21, R20, R4 ;  /* 0x0000001415157223 */ /* 0x000fc80000000004 */
[----:B------:R-:W-:-:S05]  /*5f10*/  FFMA R4, R19, R21, R20 ;  /* 0x0000001513047223 */ /* 0x000fca0000000014 */
[----:B------:R-:W-:-:S04]  /*5f20*/  SHF.R.U32.HI R5, RZ, 0x17, R4 ;  /* 0x00000017ff057819 */ /* 0x000fc80000011604 */
[----:B------:R-:W-:-:S04]  /*5f30*/  LOP3.LUT R5, R5, 0xff, RZ, 0xc0, !PT ;  /* 0x000000ff05057812 */ /* 0x000fc800078ec0ff */
[----:B------:R-:W-:-:S05]  /*5f40*/  IADD3 R22, PT, PT, R5, R18, RZ ;  /* 0x0000001205167210 */ /* 0x000fca0007ffe0ff */
[----:B------:R-:W-:-:S05]  /*5f50*/  VIADD R5, R22, 0xffffffff ;  /* 0xffffffff16057836 */ /* 0x000fca0000000000 */
[----:B------:R-:W-:-:S13]  /*5f60*/  ISETP.GE.U32.AND P0, PT, R5, 0xfe, PT ;  /* 0x000000fe0500780c */ /* 0x000fda0003f06070 */
[----:B------:R-:W-:Y:S05]  /*5f70*/  @!P0 BRA `(.L_x_57) ;  /* 0x0000000000808947 */ /* 0x000fea0003800000 */
[----:B------:R-:W-:-:S13]  /*5f80*/  ISETP.GT.AND P0, PT, R22, 0xfe, PT ;  /* 0x000000fe1600780c */ /* 0x000fda0003f04270 */
[----:B------:R-:W-:Y:S05]  /*5f90*/  @P0 BRA `(.L_x_58) ;  /* 0x00000000006c0947 */ /* 0x000fea0003800000 */
[----:B------:R-:W-:-:S13]  /*5fa0*/  ISETP.GE.AND P0, PT, R22, 0x1, PT ;  /* 0x000000011600780c */ /* 0x000fda0003f06270 */
[----:B------:R-:W-:Y:S05]  /*5fb0*/  @P0 BRA `(.L_x_59) ;  /* 0x0000000000740947 */ /* 0x000fea0003800000 */
[----:B------:R-:W-:Y:S02]  /*5fc0*/  ISETP.GE.AND P0, PT, R22, -0x18, PT ;  /* 0xffffffe81600780c */ /* 0x000fe40003f06270 */
[----:B------:R-:W-:-:S11]  /*5fd0*/  LOP3.LUT R4, R4, 0x80000000, RZ, 0xc0, !PT ;  /* 0x8000000004047812 */ /* 0x000fd600078ec0ff */
[----:B------:R-:W-:Y:S05]  /*5fe0*/  @!P0 BRA `(.L_x_59) ;  /* 0x0000000000688947 */ /* 0x000fea0003800000 */
[-CC-:B------:R-:W-:Y:S01]  /*5ff0*/  FFMA.RZ R5, R19, R21.reuse, R20.reuse ;  /* 0x0000001513057223 */ /* 0x180fe2000000c014 */
[C---:B------:R-:W-:Y:S01]  /*6000*/  VIADD R18, R22.reuse, 0x20 ;  /* 0x0000002016127836 */ /* 0x040fe20000000000 */
[C---:B------:R-:W-:Y:S02]  /*6010*/  ISETP.NE.AND P2, PT, R22.reuse, RZ, PT ;  /* 0x000000ff1600720c */ /* 0x040fe40003f45270 */
[----:B------:R-:W-:Y:S02]  /*6020*/  ISETP.NE.AND P1, PT, R22, RZ, PT ;  /* 0x000000ff1600720c */ /* 0x000fe40003f25270 */
[----:B------:R-:W-:Y:S01]  /*6030*/  LOP3.LUT R7, R5, 0x7fffff, RZ, 0xc0, !PT ;  /* 0x007fffff05077812 */ /* 0x000fe200078ec0ff */
[CCC-:B------:R-:W-:Y:S01]  /*6040*/  FFMA.RP R5, R19.reuse, R21.reuse, R20.reuse ;  /* 0x0000001513057223 */ /* 0x1c0fe20000008014 */
[----:B------:R-:W-:Y:S01]  /*6050*/  FFMA.RM R20, R19, R21, R20 ;  /* 0x0000001513147223 */ /* 0x000fe20000004014 */
[----:B------:R-:W-:Y:S01]  /*6060*/  IMAD.MOV R19, RZ, RZ, -R22 ;  /* 0x000000ffff137224 */ /* 0x000fe200078e0a16 */
[----:B------:R-:W-:-:S03]  /*6070*/  LOP3.LUT R7, R7, 0x800000, RZ, 0xfc, !PT ;  /* 0x0080000007077812 */ /* 0x000fc600078efcff */
[----:B------:R-:W-:Y:S02]  /*6080*/  FSETP.NEU.FTZ.AND P0, PT, R5, R20, PT ;  /* 0x000000140500720b */ /* 0x000fe40003f1d000 */
[----:B------:R-:W-:Y:S02]  /*6090*/  SHF.L.U32 R18, R7, R18, RZ ;  /* 0x0000001207127219 */ /* 0x000fe400000006ff */
[----:B------:R-:W-:Y:S02]  /*60a0*/  SEL R20, R19, RZ, P2 ;  /* 0x000000ff13147207 */ /* 0x000fe40001000000 */
[----:B------:R-:W-:Y:S02]  /*60b0*/  ISETP.NE.AND P1, PT, R18, RZ, P1 ;  /* 0x000000ff1200720c */ /* 0x000fe40000f25270 */
[----:B------:R-:W-:Y:S02]  /*60c0*/  SHF.R.U32.HI R20, RZ, R20, R7 ;  /* 0x00000014ff147219 */ /* 0x000fe40000011607 */
[----:B------:R-:W-:-:S02]  /*60d0*/  PLOP3.LUT P0, PT, P0, P1, PT, 0xf8, 0x8f ;  /* 0x00000000008f781c */ /* 0x000fc40000703f70 */
[----:B------:R-:W-:Y:S02]  /*60e0*/  SHF.R.U32.HI R18, RZ, 0x1, R20 ;  /* 0x00000001ff127819 */ /* 0x000fe40000011614 */
[----:B------:R-:W-:-:S04]  /*60f0*/  SEL R5, RZ, 0x1, !P0 ;  /* 0x00000001ff057807 */ /* 0x000fc80004000000 */
[----:B------:R-:W-:-:S04]  /*6100*/  LOP3.LUT R5, R5, 0x1, R18, 0xf8, !PT ;  /* 0x0000000105057812 */ /* 0x000fc800078ef812 */
[----:B------:R-:W-:-:S05]  /*6110*/  LOP3.LUT R5, R5, R20, RZ, 0xc0, !PT ;  /* 0x0000001405057212 */ /* 0x000fca00078ec0ff */
[----:B------:R-:W-:-:S05]  /*6120*/  IMAD.IADD R5, R18, 0x1, R5 ;  /* 0x0000000112057824 */ /* 0x000fca00078e0205 */
[----:B------:R-:W-:Y:S01]  /*6130*/  LOP3.LUT R4, R5, R4, RZ, 0xfc, !PT ;  /* 0x0000000405047212 */ /* 0x000fe200078efcff */
[----:B------:R-:W-:Y:S06]  /*6140*/  BRA `(.L_x_59) ;  /* 0x0000000000107947 */ /* 0x000fec0003800000 */
.L_x_58:
[----:B------:R-:W-:-:S04]  /*6150*/  LOP3.LUT R4, R4, 0x80000000, RZ, 0xc0, !PT ;  /* 0x8000000004047812 */ /* 0x000fc800078ec0ff */
[----:B------:R-:W-:Y:S01]  /*6160*/  LOP3.LUT R4, R4, 0x7f800000, RZ, 0xfc, !PT ;  /* 0x7f80000004047812 */ /* 0x000fe200078efcff */
[----:B------:R-:W-:Y:S06]  /*6170*/  BRA `(.L_x_59) ;  /* 0x0000000000047947 */ /* 0x000fec0003800000 */
.L_x_57:
[----:B------:R-:W-:-:S07]  /*6180*/  LEA R4, R18, R4, 0x17 ;  /* 0x0000000412047211 */ /* 0x000fce00078eb8ff */
.L_x_59:
[----:B------:R-:W-:Y:S05]  /*6190*/  BSYNC.RECONVERGENT B4 ;  /* 0x0000000000047941 */ /* 0x000fea0003800200 */
.L_x_56:
[----:B------:R-:W-:Y:S05]  /*61a0*/  BRA `(.L_x_60) ;  /* 0x0000000000207947 */ /* 0x000fea0003800000 */
.L_x_55:
[----:B------:R-:W-:-:S04]  /*61b0*/  LOP3.LUT R4, R19, 0x80000000, R4, 0x48, !PT ;  /* 0x8000000013047812 */ /* 0x000fc800078e4804 */
[----:B------:R-:W-:Y:S01]  /*61c0*/  LOP3.LUT R4, R4, 0x7f800000, RZ, 0xfc, !PT ;  /* 0x7f80000004047812 */ /* 0x000fe200078efcff */
[----:B------:R-:W-:Y:S06]  /*61d0*/  BRA `(.L_x_60) ;  /* 0x0000000000147947 */ /* 0x000fec0003800000 */
.L_x_54:
[----:B------:R-:W-:Y:S01]  /*61e0*/  LOP3.LUT R4, R19, 0x80000000, R4, 0x48, !PT ;  /* 0x8000000013047812 */ /* 0x000fe200078e4804 */
[----:B------:R-:W-:Y:S06]  /*61f0*/  BRA `(.L_x_60) ;  /* 0x00000000000c7947 */ /* 0x000fec0003800000 */
.L_x_53:
[----:B------:R-:W0:Y:S01]  /*6200*/  MUFU.RSQ R4, -QNAN ;  /* 0xffc0000000047908 */ /* 0x000e220000001400 */
[----:B------:R-:W-:Y:S05]  /*6210*/  BRA `(.L_x_60) ;  /* 0x0000000000047947 */ /* 0x000fea0003800000 */
.L_x_52:
[----:B------:R-:W-:-:S07]  /*6220*/  FADD.FTZ R4, R4, R9 ;  /* 0x0000000904047221 */ /* 0x000fce0000010000 */
.L_x_60:
[----:B------:R-:W-:Y:S05]  /*6230*/  BSYNC.RECONVERGENT B3 ;  /* 0x0000000000037941 */ /* 0x000fea0003800200 */
.L_x_50:
[----:B0-----:R-:W-:Y:S02]  /*6240*/  IMAD.MOV.U32 R7, RZ, RZ, R4 ;  /* 0x000000ffff077224 */ /* 0x001fe400078e0004 */
[----:B------:R-:W-:Y:S02]  /*6250*/  IMAD.MOV.U32 R4, RZ, RZ, R6 ;  /* 0x000000ffff047224 */ /* 0x000fe400078e0006 */
[----:B------:R-:W-:-:S04]  /*6260*/  IMAD.MOV.U32 R5, RZ, RZ, 0x0 ;  /* 0x00000000ff057424 */ /* 0x000fc800078e00ff */
[----:B------:R-:W-:Y:S05]  /*6270*/  RET.REL.NODEC R4 `(_Z3sumPiPfS_S_S_S_iii) ;  /* 0xffffff9c04607950 */ /* 0x000fea0003c3ffff */
.L_x_61:
[----:B------:R-:W-:-:S00]  /*6280*/  BRA `(.L_x_61) ;  /* 0xfffffffc00fc7947 */ /* 0x000fc0000383ffff */
[----:B------:R-:W-:-:S00]  /*6290*/  NOP ;  /* 0x0000000000007918 */ /* 0x000fc00000000000 */
        /* <DEDUP_REMOVED lines=14> */
.L_x_63:


//--------------------- .nv.global.init           --------------------------
	.section	.nv.global.init,"aw",@progbits
.nv.global.init:
	.type		$str,@object
	.size		$str,(.L_0 - $str)
$str:
        /*0000*/ 	.byte	0x4e, 0x6f, 0x64, 0x65, 0x20, 0x69, 0x6e, 0x64, 0x65, 0x78, 0x65, 0x73, 0x20, 0x25, 0x64, 0x2c
        /*0010*/ 	.byte	0x20, 0x25, 0x64, 0x20, 0x2e, 0x2e, 0x2e, 0x20, 0x0a, 0x00
.L_0:


//--------------------- .nv.shared.reserved.0     --------------------------
	.section	.nv.shared.reserved.0,"aw",@nobits
	.weak		__nv_reservedSMEM_offset_0_alias
	.size		__nv_reservedSMEM_offset_0_alias, 0, 64
	.other		__nv_reservedSMEM_offset_0_alias,@"STO_CUDA_RESERVED_SHARED STV_DEFAULT"
__nv_reservedSMEM_offset_0_alias:
	.zero		0
	.zero		64


//--------------------- .nv.constant0._Z3sumPiPfS_S_S_S_iii --------------------------
	.section	.nv.constant0._Z3sumPiPfS_S_S_S_iii,"a",@progbits
	.sectionflags	@""
	.align	4
.nv.constant0._Z3sumPiPfS_S_S_S_iii:
	.zero		956


//--------------------- SYMBOLS --------------------------

	.type		.nv.reservedSmem.offset0,@object
	.size		.nv.reservedSmem.offset0,0x4
	.type		vprintf,@function
